//
// Generated by NVIDIA NVVM Compiler
//
// Compiler Build ID: CL-36424714
// Cuda compilation tools, release 13.0, V13.0.88
// Based on NVVM 20.0.0
//

.version 9.0
.target sm_100
.address_size 64

	// .globl	_Z11mega_kernelPdS_S_dddiS_S_S_dddiS_S_S_dddiS_S_S_dddiS_S_S_dddiS_S_S_dddiii

.visible .entry _Z11mega_kernelPdS_S_dddiS_S_S_dddiS_S_S_dddiS_S_S_dddiS_S_S_dddiS_S_S_dddiii(
	.param .u64 .ptr .align 1 _Z11mega_kernelPdS_S_dddiS_S_S_dddiS_S_S_dddiS_S_S_dddiS_S_S_dddiS_S_S_dddiii_param_0,
	.param .u64 .ptr .align 1 _Z11mega_kernelPdS_S_dddiS_S_S_dddiS_S_S_dddiS_S_S_dddiS_S_S_dddiS_S_S_dddiii_param_1,
	.param .u64 .ptr .align 1 _Z11mega_kernelPdS_S_dddiS_S_S_dddiS_S_S_dddiS_S_S_dddiS_S_S_dddiS_S_S_dddiii_param_2,
	.param .f64 _Z11mega_kernelPdS_S_dddiS_S_S_dddiS_S_S_dddiS_S_S_dddiS_S_S_dddiS_S_S_dddiii_param_3,
	.param .f64 _Z11mega_kernelPdS_S_dddiS_S_S_dddiS_S_S_dddiS_S_S_dddiS_S_S_dddiS_S_S_dddiii_param_4,
	.param .f64 _Z11mega_kernelPdS_S_dddiS_S_S_dddiS_S_S_dddiS_S_S_dddiS_S_S_dddiS_S_S_dddiii_param_5,
	.param .u32 _Z11mega_kernelPdS_S_dddiS_S_S_dddiS_S_S_dddiS_S_S_dddiS_S_S_dddiS_S_S_dddiii_param_6,
	.param .u64 .ptr .align 1 _Z11mega_kernelPdS_S_dddiS_S_S_dddiS_S_S_dddiS_S_S_dddiS_S_S_dddiS_S_S_dddiii_param_7,
	.param .u64 .ptr .align 1 _Z11mega_kernelPdS_S_dddiS_S_S_dddiS_S_S_dddiS_S_S_dddiS_S_S_dddiS_S_S_dddiii_param_8,
	.param .u64 .ptr .align 1 _Z11mega_kernelPdS_S_dddiS_S_S_dddiS_S_S_dddiS_S_S_dddiS_S_S_dddiS_S_S_dddiii_param_9,
	.param .f64 _Z11mega_kernelPdS_S_dddiS_S_S_dddiS_S_S_dddiS_S_S_dddiS_S_S_dddiS_S_S_dddiii_param_10,
	.param .f64 _Z11mega_kernelPdS_S_dddiS_S_S_dddiS_S_S_dddiS_S_S_dddiS_S_S_dddiS_S_S_dddiii_param_11,
	.param .f64 _Z11mega_kernelPdS_S_dddiS_S_S_dddiS_S_S_dddiS_S_S_dddiS_S_S_dddiS_S_S_dddiii_param_12,
	.param .u32 _Z11mega_kernelPdS_S_dddiS_S_S_dddiS_S_S_dddiS_S_S_dddiS_S_S_dddiS_S_S_dddiii_param_13,
	.param .u64 .ptr .align 1 _Z11mega_kernelPdS_S_dddiS_S_S_dddiS_S_S_dddiS_S_S_dddiS_S_S_dddiS_S_S_dddiii_param_14,
	.param .u64 .ptr .align 1 _Z11mega_kernelPdS_S_dddiS_S_S_dddiS_S_S_dddiS_S_S_dddiS_S_S_dddiS_S_S_dddiii_param_15,
	.param .u64 .ptr .align 1 _Z11mega_kernelPdS_S_dddiS_S_S_dddiS_S_S_dddiS_S_S_dddiS_S_S_dddiS_S_S_dddiii_param_16,
	.param .f64 _Z11mega_kernelPdS_S_dddiS_S_S_dddiS_S_S_dddiS_S_S_dddiS_S_S_dddiS_S_S_dddiii_param_17,
	.param .f64 _Z11mega_kernelPdS_S_dddiS_S_S_dddiS_S_S_dddiS_S_S_dddiS_S_S_dddiS_S_S_dddiii_param_18,
	.param .f64 _Z11mega_kernelPdS_S_dddiS_S_S_dddiS_S_S_dddiS_S_S_dddiS_S_S_dddiS_S_S_dddiii_param_19,
	.param .u32 _Z11mega_kernelPdS_S_dddiS_S_S_dddiS_S_S_dddiS_S_S_dddiS_S_S_dddiS_S_S_dddiii_param_20,
	.param .u64 .ptr .align 1 _Z11mega_kernelPdS_S_dddiS_S_S_dddiS_S_S_dddiS_S_S_dddiS_S_S_dddiS_S_S_dddiii_param_21,
	.param .u64 .ptr .align 1 _Z11mega_kernelPdS_S_dddiS_S_S_dddiS_S_S_dddiS_S_S_dddiS_S_S_dddiS_S_S_dddiii_param_22,
	.param .u64 .ptr .align 1 _Z11mega_kernelPdS_S_dddiS_S_S_dddiS_S_S_dddiS_S_S_dddiS_S_S_dddiS_S_S_dddiii_param_23,
	.param .f64 _Z11mega_kernelPdS_S_dddiS_S_S_dddiS_S_S_dddiS_S_S_dddiS_S_S_dddiS_S_S_dddiii_param_24,
	.param .f64 _Z11mega_kernelPdS_S_dddiS_S_S_dddiS_S_S_dddiS_S_S_dddiS_S_S_dddiS_S_S_dddiii_param_25,
	.param .f64 _Z11mega_kernelPdS_S_dddiS_S_S_dddiS_S_S_dddiS_S_S_dddiS_S_S_dddiS_S_S_dddiii_param_26,
	.param .u32 _Z11mega_kernelPdS_S_dddiS_S_S_dddiS_S_S_dddiS_S_S_dddiS_S_S_dddiS_S_S_dddiii_param_27,
	.param .u64 .ptr .align 1 _Z11mega_kernelPdS_S_dddiS_S_S_dddiS_S_S_dddiS_S_S_dddiS_S_S_dddiS_S_S_dddiii_param_28,
	.param .u64 .ptr .align 1 _Z11mega_kernelPdS_S_dddiS_S_S_dddiS_S_S_dddiS_S_S_dddiS_S_S_dddiS_S_S_dddiii_param_29,
	.param .u64 .ptr .align 1 _Z11mega_kernelPdS_S_dddiS_S_S_dddiS_S_S_dddiS_S_S_dddiS_S_S_dddiS_S_S_dddiii_param_30,
	.param .f64 _Z11mega_kernelPdS_S_dddiS_S_S_dddiS_S_S_dddiS_S_S_dddiS_S_S_dddiS_S_S_dddiii_param_31,
	.param .f64 _Z11mega_kernelPdS_S_dddiS_S_S_dddiS_S_S_dddiS_S_S_dddiS_S_S_dddiS_S_S_dddiii_param_32,
	.param .f64 _Z11mega_kernelPdS_S_dddiS_S_S_dddiS_S_S_dddiS_S_S_dddiS_S_S_dddiS_S_S_dddiii_param_33,
	.param .u32 _Z11mega_kernelPdS_S_dddiS_S_S_dddiS_S_S_dddiS_S_S_dddiS_S_S_dddiS_S_S_dddiii_param_34,
	.param .u64 .ptr .align 1 _Z11mega_kernelPdS_S_dddiS_S_S_dddiS_S_S_dddiS_S_S_dddiS_S_S_dddiS_S_S_dddiii_param_35,
	.param .u64 .ptr .align 1 _Z11mega_kernelPdS_S_dddiS_S_S_dddiS_S_S_dddiS_S_S_dddiS_S_S_dddiS_S_S_dddiii_param_36,
	.param .u64 .ptr .align 1 _Z11mega_kernelPdS_S_dddiS_S_S_dddiS_S_S_dddiS_S_S_dddiS_S_S_dddiS_S_S_dddiii_param_37,
	.param .f64 _Z11mega_kernelPdS_S_dddiS_S_S_dddiS_S_S_dddiS_S_S_dddiS_S_S_dddiS_S_S_dddiii_param_38,
	.param .f64 _Z11mega_kernelPdS_S_dddiS_S_S_dddiS_S_S_dddiS_S_S_dddiS_S_S_dddiS_S_S_dddiii_param_39,
	.param .f64 _Z11mega_kernelPdS_S_dddiS_S_S_dddiS_S_S_dddiS_S_S_dddiS_S_S_dddiS_S_S_dddiii_param_40,
	.param .u32 _Z11mega_kernelPdS_S_dddiS_S_S_dddiS_S_S_dddiS_S_S_dddiS_S_S_dddiS_S_S_dddiii_param_41,
	.param .u32 _Z11mega_kernelPdS_S_dddiS_S_S_dddiS_S_S_dddiS_S_S_dddiS_S_S_dddiS_S_S_dddiii_param_42,
	.param .u32 _Z11mega_kernelPdS_S_dddiS_S_S_dddiS_S_S_dddiS_S_S_dddiS_S_S_dddiS_S_S_dddiii_param_43
)
{
	.reg .pred 	%p<57>;
	.reg .b32 	%r<40>;
	.reg .b64 	%rd<86>;
	.reg .b64 	%fd<199>;

	ld.param.u64 	%rd37, [_Z11mega_kernelPdS_S_dddiS_S_S_dddiS_S_S_dddiS_S_S_dddiS_S_S_dddiS_S_S_dddiii_param_0];
	ld.param.u64 	%rd38, [_Z11mega_kernelPdS_S_dddiS_S_S_dddiS_S_S_dddiS_S_S_dddiS_S_S_dddiS_S_S_dddiii_param_1];
	ld.param.u64 	%rd39, [_Z11mega_kernelPdS_S_dddiS_S_S_dddiS_S_S_dddiS_S_S_dddiS_S_S_dddiS_S_S_dddiii_param_2];
	ld.param.u64 	%rd40, [_Z11mega_kernelPdS_S_dddiS_S_S_dddiS_S_S_dddiS_S_S_dddiS_S_S_dddiS_S_S_dddiii_param_7];
	ld.param.u64 	%rd41, [_Z11mega_kernelPdS_S_dddiS_S_S_dddiS_S_S_dddiS_S_S_dddiS_S_S_dddiS_S_S_dddiii_param_8];
	ld.param.u64 	%rd42, [_Z11mega_kernelPdS_S_dddiS_S_S_dddiS_S_S_dddiS_S_S_dddiS_S_S_dddiS_S_S_dddiii_param_9];
	ld.param.u32 	%r7, [_Z11mega_kernelPdS_S_dddiS_S_S_dddiS_S_S_dddiS_S_S_dddiS_S_S_dddiS_S_S_dddiii_param_13];
	ld.param.u64 	%rd43, [_Z11mega_kernelPdS_S_dddiS_S_S_dddiS_S_S_dddiS_S_S_dddiS_S_S_dddiS_S_S_dddiii_param_14];
	ld.param.u64 	%rd44, [_Z11mega_kernelPdS_S_dddiS_S_S_dddiS_S_S_dddiS_S_S_dddiS_S_S_dddiS_S_S_dddiii_param_15];
	ld.param.u64 	%rd45, [_Z11mega_kernelPdS_S_dddiS_S_S_dddiS_S_S_dddiS_S_S_dddiS_S_S_dddiS_S_S_dddiii_param_16];
	ld.param.u32 	%r8, [_Z11mega_kernelPdS_S_dddiS_S_S_dddiS_S_S_dddiS_S_S_dddiS_S_S_dddiS_S_S_dddiii_param_20];
	ld.param.u64 	%rd46, [_Z11mega_kernelPdS_S_dddiS_S_S_dddiS_S_S_dddiS_S_S_dddiS_S_S_dddiS_S_S_dddiii_param_21];
	ld.param.u64 	%rd47, [_Z11mega_kernelPdS_S_dddiS_S_S_dddiS_S_S_dddiS_S_S_dddiS_S_S_dddiS_S_S_dddiii_param_22];
	ld.param.u64 	%rd48, [_Z11mega_kernelPdS_S_dddiS_S_S_dddiS_S_S_dddiS_S_S_dddiS_S_S_dddiS_S_S_dddiii_param_23];
	ld.param.u32 	%r9, [_Z11mega_kernelPdS_S_dddiS_S_S_dddiS_S_S_dddiS_S_S_dddiS_S_S_dddiS_S_S_dddiii_param_27];
	ld.param.u64 	%rd49, [_Z11mega_kernelPdS_S_dddiS_S_S_dddiS_S_S_dddiS_S_S_dddiS_S_S_dddiS_S_S_dddiii_param_28];
	ld.param.u64 	%rd50, [_Z11mega_kernelPdS_S_dddiS_S_S_dddiS_S_S_dddiS_S_S_dddiS_S_S_dddiS_S_S_dddiii_param_29];
	ld.param.u64 	%rd51, [_Z11mega_kernelPdS_S_dddiS_S_S_dddiS_S_S_dddiS_S_S_dddiS_S_S_dddiS_S_S_dddiii_param_30];
	ld.param.u32 	%r10, [_Z11mega_kernelPdS_S_dddiS_S_S_dddiS_S_S_dddiS_S_S_dddiS_S_S_dddiS_S_S_dddiii_param_34];
	ld.param.u64 	%rd52, [_Z11mega_kernelPdS_S_dddiS_S_S_dddiS_S_S_dddiS_S_S_dddiS_S_S_dddiS_S_S_dddiii_param_35];
	ld.param.u64 	%rd53, [_Z11mega_kernelPdS_S_dddiS_S_S_dddiS_S_S_dddiS_S_S_dddiS_S_S_dddiS_S_S_dddiii_param_36];
	ld.param.u64 	%rd54, [_Z11mega_kernelPdS_S_dddiS_S_S_dddiS_S_S_dddiS_S_S_dddiS_S_S_dddiS_S_S_dddiii_param_37];
	ld.param.u32 	%r13, [_Z11mega_kernelPdS_S_dddiS_S_S_dddiS_S_S_dddiS_S_S_dddiS_S_S_dddiS_S_S_dddiii_param_42];
	cvta.to.global.u64 	%rd1, %rd54;
	cvta.to.global.u64 	%rd2, %rd53;
	cvta.to.global.u64 	%rd3, %rd52;
	cvta.to.global.u64 	%rd4, %rd51;
	cvta.to.global.u64 	%rd5, %rd50;
	cvta.to.global.u64 	%rd6, %rd49;
	cvta.to.global.u64 	%rd7, %rd48;
	cvta.to.global.u64 	%rd8, %rd47;
	cvta.to.global.u64 	%rd9, %rd46;
	cvta.to.global.u64 	%rd10, %rd45;
	cvta.to.global.u64 	%rd11, %rd44;
	cvta.to.global.u64 	%rd12, %rd43;
	cvta.to.global.u64 	%rd13, %rd42;
	cvta.to.global.u64 	%rd14, %rd41;
	cvta.to.global.u64 	%rd15, %rd40;
	cvta.to.global.u64 	%rd16, %rd39;
	cvta.to.global.u64 	%rd17, %rd38;
	cvta.to.global.u64 	%rd18, %rd37;
	mov.u32 	%r14, %ctaid.x;
	mov.u32 	%r15, %ntid.x;
	mov.u32 	%r16, %tid.x;
	mad.lo.s32 	%r1, %r14, %r15, %r16;
	setp.ge.s32 	%p1, %r1, %r13;
	@%p1 bra 	$L__BB0_104;
	ld.param.u32 	%r19, [_Z11mega_kernelPdS_S_dddiS_S_S_dddiS_S_S_dddiS_S_S_dddiS_S_S_dddiS_S_S_dddiii_param_6];
	setp.ge.s32 	%p2, %r1, %r19;
	@%p2 bra 	$L__BB0_3;
	ld.param.f64 	%fd146, [_Z11mega_kernelPdS_S_dddiS_S_S_dddiS_S_S_dddiS_S_S_dddiS_S_S_dddiS_S_S_dddiii_param_4];
	ld.param.f64 	%fd145, [_Z11mega_kernelPdS_S_dddiS_S_S_dddiS_S_S_dddiS_S_S_dddiS_S_S_dddiS_S_S_dddiii_param_3];
	mul.wide.s32 	%rd55, %r1, 8;
	add.s64 	%rd56, %rd18, %rd55;
	st.global.f64 	[%rd56], %fd145;
	add.s64 	%rd57, %rd17, %rd55;
	st.global.f64 	[%rd57], %fd146;
	add.s64 	%rd58, %rd16, %rd55;
	mov.b64 	%rd59, 0;
	st.global.u64 	[%rd58], %rd59;
$L__BB0_3:
	setp.ge.s32 	%p3, %r1, %r7;
	@%p3 bra 	$L__BB0_5;
	ld.param.f64 	%fd155, [_Z11mega_kernelPdS_S_dddiS_S_S_dddiS_S_S_dddiS_S_S_dddiS_S_S_dddiS_S_S_dddiii_param_11];
	ld.param.f64 	%fd154, [_Z11mega_kernelPdS_S_dddiS_S_S_dddiS_S_S_dddiS_S_S_dddiS_S_S_dddiS_S_S_dddiii_param_10];
	mul.wide.s32 	%rd60, %r1, 8;
	add.s64 	%rd61, %rd15, %rd60;
	st.global.f64 	[%rd61], %fd154;
	add.s64 	%rd62, %rd14, %rd60;
	st.global.f64 	[%rd62], %fd155;
	add.s64 	%rd63, %rd13, %rd60;
	mov.b64 	%rd64, 0;
	st.global.u64 	[%rd63], %rd64;
$L__BB0_5:
	setp.ge.s32 	%p4, %r1, %r8;
	@%p4 bra 	$L__BB0_7;
	ld.param.f64 	%fd164, [_Z11mega_kernelPdS_S_dddiS_S_S_dddiS_S_S_dddiS_S_S_dddiS_S_S_dddiS_S_S_dddiii_param_18];
	ld.param.f64 	%fd163, [_Z11mega_kernelPdS_S_dddiS_S_S_dddiS_S_S_dddiS_S_S_dddiS_S_S_dddiS_S_S_dddiii_param_17];
	mul.wide.s32 	%rd65, %r1, 8;
	add.s64 	%rd66, %rd12, %rd65;
	st.global.f64 	[%rd66], %fd163;
	add.s64 	%rd67, %rd11, %rd65;
	st.global.f64 	[%rd67], %fd164;
	add.s64 	%rd68, %rd10, %rd65;
	mov.b64 	%rd69, 0;
	st.global.u64 	[%rd68], %rd69;
$L__BB0_7:
	setp.ge.s32 	%p5, %r1, %r9;
	@%p5 bra 	$L__BB0_9;
	ld.param.f64 	%fd173, [_Z11mega_kernelPdS_S_dddiS_S_S_dddiS_S_S_dddiS_S_S_dddiS_S_S_dddiS_S_S_dddiii_param_25];
	ld.param.f64 	%fd172, [_Z11mega_kernelPdS_S_dddiS_S_S_dddiS_S_S_dddiS_S_S_dddiS_S_S_dddiS_S_S_dddiii_param_24];
	mul.wide.s32 	%rd70, %r1, 8;
	add.s64 	%rd71, %rd9, %rd70;
	st.global.f64 	[%rd71], %fd172;
	add.s64 	%rd72, %rd8, %rd70;
	st.global.f64 	[%rd72], %fd173;
	add.s64 	%rd73, %rd7, %rd70;
	mov.b64 	%rd74, 0;
	st.global.u64 	[%rd73], %rd74;
$L__BB0_9:
	setp.ge.s32 	%p6, %r1, %r10;
	@%p6 bra 	$L__BB0_11;
	ld.param.f64 	%fd182, [_Z11mega_kernelPdS_S_dddiS_S_S_dddiS_S_S_dddiS_S_S_dddiS_S_S_dddiS_S_S_dddiii_param_32];
	ld.param.f64 	%fd181, [_Z11mega_kernelPdS_S_dddiS_S_S_dddiS_S_S_dddiS_S_S_dddiS_S_S_dddiS_S_S_dddiii_param_31];
	mul.wide.s32 	%rd75, %r1, 8;
	add.s64 	%rd76, %rd6, %rd75;
	st.global.f64 	[%rd76], %fd181;
	add.s64 	%rd77, %rd5, %rd75;
	st.global.f64 	[%rd77], %fd182;
	add.s64 	%rd78, %rd4, %rd75;
	mov.b64 	%rd79, 0;
	st.global.u64 	[%rd78], %rd79;
$L__BB0_11:
	ld.param.u32 	%r27, [_Z11mega_kernelPdS_S_dddiS_S_S_dddiS_S_S_dddiS_S_S_dddiS_S_S_dddiS_S_S_dddiii_param_41];
	setp.ge.s32 	%p7, %r1, %r27;
	@%p7 bra 	$L__BB0_13;
	ld.param.f64 	%fd191, [_Z11mega_kernelPdS_S_dddiS_S_S_dddiS_S_S_dddiS_S_S_dddiS_S_S_dddiS_S_S_dddiii_param_39];
	ld.param.f64 	%fd190, [_Z11mega_kernelPdS_S_dddiS_S_S_dddiS_S_S_dddiS_S_S_dddiS_S_S_dddiS_S_S_dddiii_param_38];
	mul.wide.s32 	%rd80, %r1, 8;
	add.s64 	%rd81, %rd3, %rd80;
	st.global.f64 	[%rd81], %fd190;
	add.s64 	%rd82, %rd2, %rd80;
	st.global.f64 	[%rd82], %fd191;
	add.s64 	%rd83, %rd1, %rd80;
	mov.b64 	%rd84, 0;
	st.global.u64 	[%rd83], %rd84;
$L__BB0_13:
	ld.param.u32 	%r35, [_Z11mega_kernelPdS_S_dddiS_S_S_dddiS_S_S_dddiS_S_S_dddiS_S_S_dddiS_S_S_dddiii_param_43];
	setp.lt.s32 	%p8, %r35, 1;
	@%p8 bra 	$L__BB0_104;
	ld.param.u32 	%r36, [_Z11mega_kernelPdS_S_dddiS_S_S_dddiS_S_S_dddiS_S_S_dddiS_S_S_dddiS_S_S_dddiii_param_43];
	mul.wide.s32 	%rd85, %r1, 8;
	add.s64 	%rd19, %rd18, %rd85;
	add.s64 	%rd20, %rd17, %rd85;
	add.s64 	%rd21, %rd16, %rd85;
	add.s64 	%rd22, %rd15, %rd85;
	add.s64 	%rd23, %rd14, %rd85;
	add.s64 	%rd24, %rd13, %rd85;
	add.s64 	%rd25, %rd12, %rd85;
	add.s64 	%rd26, %rd11, %rd85;
	add.s64 	%rd27, %rd10, %rd85;
	add.s64 	%rd28, %rd9, %rd85;
	add.s64 	%rd29, %rd8, %rd85;
	add.s64 	%rd30, %rd7, %rd85;
	add.s64 	%rd31, %rd6, %rd85;
	add.s64 	%rd32, %rd5, %rd85;
	add.s64 	%rd33, %rd4, %rd85;
	add.s64 	%rd34, %rd3, %rd85;
	add.s64 	%rd35, %rd2, %rd85;
	add.s64 	%rd36, %rd1, %rd85;
	and.b32  	%r2, %r36, 3;
	setp.lt.u32 	%p9, %r36, 4;
	@%p9 bra 	$L__BB0_65;
	ld.param.u32 	%r37, [_Z11mega_kernelPdS_S_dddiS_S_S_dddiS_S_S_dddiS_S_S_dddiS_S_S_dddiS_S_S_dddiii_param_43];
	and.b32  	%r17, %r37, 2147483644;
	neg.s32 	%r39, %r17;
$L__BB0_16:
	.pragma "nounroll";
	ld.param.u32 	%r20, [_Z11mega_kernelPdS_S_dddiS_S_S_dddiS_S_S_dddiS_S_S_dddiS_S_S_dddiS_S_S_dddiii_param_6];
	setp.ge.s32 	%p10, %r1, %r20;
	@%p10 bra 	$L__BB0_18;
	ld.param.f64 	%fd147, [_Z11mega_kernelPdS_S_dddiS_S_S_dddiS_S_S_dddiS_S_S_dddiS_S_S_dddiS_S_S_dddiii_param_5];
	ld.global.f64 	%fd19, [%rd19];
	ld.global.f64 	%fd20, [%rd20];
	fma.rn.f64 	%fd21, %fd147, %fd19, %fd20;
	st.global.f64 	[%rd21], %fd21;
$L__BB0_18:
	@%p3 bra 	$L__BB0_20;
	ld.param.f64 	%fd156, [_Z11mega_kernelPdS_S_dddiS_S_S_dddiS_S_S_dddiS_S_S_dddiS_S_S_dddiS_S_S_dddiii_param_12];
	ld.global.f64 	%fd22, [%rd22];
	ld.global.f64 	%fd23, [%rd23];
	fma.rn.f64 	%fd24, %fd156, %fd22, %fd23;
	st.global.f64 	[%rd24], %fd24;
$L__BB0_20:
	@%p4 bra 	$L__BB0_22;
	ld.param.f64 	%fd165, [_Z11mega_kernelPdS_S_dddiS_S_S_dddiS_S_S_dddiS_S_S_dddiS_S_S_dddiS_S_S_dddiii_param_19];
	ld.global.f64 	%fd25, [%rd25];
	ld.global.f64 	%fd26, [%rd26];
	fma.rn.f64 	%fd27, %fd165, %fd25, %fd26;
	st.global.f64 	[%rd27], %fd27;
$L__BB0_22:
	@%p5 bra 	$L__BB0_24;
	ld.param.f64 	%fd174, [_Z11mega_kernelPdS_S_dddiS_S_S_dddiS_S_S_dddiS_S_S_dddiS_S_S_dddiS_S_S_dddiii_param_26];
	ld.global.f64 	%fd28, [%rd28];
	ld.global.f64 	%fd29, [%rd29];
	fma.rn.f64 	%fd30, %fd174, %fd28, %fd29;
	st.global.f64 	[%rd30], %fd30;
$L__BB0_24:
	@%p6 bra 	$L__BB0_26;
	ld.param.f64 	%fd183, [_Z11mega_kernelPdS_S_dddiS_S_S_dddiS_S_S_dddiS_S_S_dddiS_S_S_dddiS_S_S_dddiii_param_33];
	ld.global.f64 	%fd31, [%rd31];
	ld.global.f64 	%fd32, [%rd32];
	fma.rn.f64 	%fd33, %fd183, %fd31, %fd32;
	st.global.f64 	[%rd33], %fd33;
$L__BB0_26:
	ld.param.u32 	%r28, [_Z11mega_kernelPdS_S_dddiS_S_S_dddiS_S_S_dddiS_S_S_dddiS_S_S_dddiS_S_S_dddiii_param_41];
	setp.ge.s32 	%p15, %r1, %r28;
	@%p15 bra 	$L__BB0_28;
	ld.param.f64 	%fd192, [_Z11mega_kernelPdS_S_dddiS_S_S_dddiS_S_S_dddiS_S_S_dddiS_S_S_dddiS_S_S_dddiii_param_40];
	ld.global.f64 	%fd34, [%rd34];
	ld.global.f64 	%fd35, [%rd35];
	fma.rn.f64 	%fd36, %fd192, %fd34, %fd35;
	st.global.f64 	[%rd36], %fd36;
$L__BB0_28:
	ld.param.u32 	%r21, [_Z11mega_kernelPdS_S_dddiS_S_S_dddiS_S_S_dddiS_S_S_dddiS_S_S_dddiS_S_S_dddiii_param_6];
	setp.ge.s32 	%p16, %r1, %r21;
	@%p16 bra 	$L__BB0_30;
	ld.param.f64 	%fd148, [_Z11mega_kernelPdS_S_dddiS_S_S_dddiS_S_S_dddiS_S_S_dddiS_S_S_dddiS_S_S_dddiii_param_5];
	ld.global.f64 	%fd37, [%rd19];
	ld.global.f64 	%fd38, [%rd20];
	fma.rn.f64 	%fd39, %fd148, %fd37, %fd38;
	st.global.f64 	[%rd21], %fd39;
$L__BB0_30:
	@%p3 bra 	$L__BB0_32;
	ld.param.f64 	%fd157, [_Z11mega_kernelPdS_S_dddiS_S_S_dddiS_S_S_dddiS_S_S_dddiS_S_S_dddiS_S_S_dddiii_param_12];
	ld.global.f64 	%fd40, [%rd22];
	ld.global.f64 	%fd41, [%rd23];
	fma.rn.f64 	%fd42, %fd157, %fd40, %fd41;
	st.global.f64 	[%rd24], %fd42;
$L__BB0_32:
	@%p4 bra 	$L__BB0_34;
	ld.param.f64 	%fd166, [_Z11mega_kernelPdS_S_dddiS_S_S_dddiS_S_S_dddiS_S_S_dddiS_S_S_dddiS_S_S_dddiii_param_19];
	ld.global.f64 	%fd43, [%rd25];
	ld.global.f64 	%fd44, [%rd26];
	fma.rn.f64 	%fd45, %fd166, %fd43, %fd44;
	st.global.f64 	[%rd27], %fd45;
$L__BB0_34:
	@%p5 bra 	$L__BB0_36;
	ld.param.f64 	%fd175, [_Z11mega_kernelPdS_S_dddiS_S_S_dddiS_S_S_dddiS_S_S_dddiS_S_S_dddiS_S_S_dddiii_param_26];
	ld.global.f64 	%fd46, [%rd28];
	ld.global.f64 	%fd47, [%rd29];
	fma.rn.f64 	%fd48, %fd175, %fd46, %fd47;
	st.global.f64 	[%rd30], %fd48;
$L__BB0_36:
	@%p6 bra 	$L__BB0_38;
	ld.param.f64 	%fd184, [_Z11mega_kernelPdS_S_dddiS_S_S_dddiS_S_S_dddiS_S_S_dddiS_S_S_dddiS_S_S_dddiii_param_33];
	ld.global.f64 	%fd49, [%rd31];
	ld.global.f64 	%fd50, [%rd32];
	fma.rn.f64 	%fd51, %fd184, %fd49, %fd50;
	st.global.f64 	[%rd33], %fd51;
$L__BB0_38:
	ld.param.u32 	%r29, [_Z11mega_kernelPdS_S_dddiS_S_S_dddiS_S_S_dddiS_S_S_dddiS_S_S_dddiS_S_S_dddiii_param_41];
	setp.ge.s32 	%p21, %r1, %r29;
	@%p21 bra 	$L__BB0_40;
	ld.param.f64 	%fd193, [_Z11mega_kernelPdS_S_dddiS_S_S_dddiS_S_S_dddiS_S_S_dddiS_S_S_dddiS_S_S_dddiii_param_40];
	ld.global.f64 	%fd52, [%rd34];
	ld.global.f64 	%fd53, [%rd35];
	fma.rn.f64 	%fd54, %fd193, %fd52, %fd53;
	st.global.f64 	[%rd36], %fd54;
$L__BB0_40:
	ld.param.u32 	%r22, [_Z11mega_kernelPdS_S_dddiS_S_S_dddiS_S_S_dddiS_S_S_dddiS_S_S_dddiS_S_S_dddiii_param_6];
	setp.ge.s32 	%p22, %r1, %r22;
	@%p22 bra 	$L__BB0_42;
	ld.param.f64 	%fd149, [_Z11mega_kernelPdS_S_dddiS_S_S_dddiS_S_S_dddiS_S_S_dddiS_S_S_dddiS_S_S_dddiii_param_5];
	ld.global.f64 	%fd55, [%rd19];
	ld.global.f64 	%fd56, [%rd20];
	fma.rn.f64 	%fd57, %fd149, %fd55, %fd56;
	st.global.f64 	[%rd21], %fd57;
$L__BB0_42:
	@%p3 bra 	$L__BB0_44;
	ld.param.f64 	%fd158, [_Z11mega_kernelPdS_S_dddiS_S_S_dddiS_S_S_dddiS_S_S_dddiS_S_S_dddiS_S_S_dddiii_param_12];
	ld.global.f64 	%fd58, [%rd22];
	ld.global.f64 	%fd59, [%rd23];
	fma.rn.f64 	%fd60, %fd158, %fd58, %fd59;
	st.global.f64 	[%rd24], %fd60;
$L__BB0_44:
	@%p4 bra 	$L__BB0_46;
	ld.param.f64 	%fd167, [_Z11mega_kernelPdS_S_dddiS_S_S_dddiS_S_S_dddiS_S_S_dddiS_S_S_dddiS_S_S_dddiii_param_19];
	ld.global.f64 	%fd61, [%rd25];
	ld.global.f64 	%fd62, [%rd26];
	fma.rn.f64 	%fd63, %fd167, %fd61, %fd62;
	st.global.f64 	[%rd27], %fd63;
$L__BB0_46:
	@%p5 bra 	$L__BB0_48;
	ld.param.f64 	%fd176, [_Z11mega_kernelPdS_S_dddiS_S_S_dddiS_S_S_dddiS_S_S_dddiS_S_S_dddiS_S_S_dddiii_param_26];
	ld.global.f64 	%fd64, [%rd28];
	ld.global.f64 	%fd65, [%rd29];
	fma.rn.f64 	%fd66, %fd176, %fd64, %fd65;
	st.global.f64 	[%rd30], %fd66;
$L__BB0_48:
	@%p6 bra 	$L__BB0_50;
	ld.param.f64 	%fd185, [_Z11mega_kernelPdS_S_dddiS_S_S_dddiS_S_S_dddiS_S_S_dddiS_S_S_dddiS_S_S_dddiii_param_33];
	ld.global.f64 	%fd67, [%rd31];
	ld.global.f64 	%fd68, [%rd32];
	fma.rn.f64 	%fd69, %fd185, %fd67, %fd68;
	st.global.f64 	[%rd33], %fd69;
$L__BB0_50:
	ld.param.u32 	%r30, [_Z11mega_kernelPdS_S_dddiS_S_S_dddiS_S_S_dddiS_S_S_dddiS_S_S_dddiS_S_S_dddiii_param_41];
	setp.ge.s32 	%p27, %r1, %r30;
	@%p27 bra 	$L__BB0_52;
	ld.param.f64 	%fd194, [_Z11mega_kernelPdS_S_dddiS_S_S_dddiS_S_S_dddiS_S_S_dddiS_S_S_dddiS_S_S_dddiii_param_40];
	ld.global.f64 	%fd70, [%rd34];
	ld.global.f64 	%fd71, [%rd35];
	fma.rn.f64 	%fd72, %fd194, %fd70, %fd71;
	st.global.f64 	[%rd36], %fd72;
$L__BB0_52:
	ld.param.u32 	%r23, [_Z11mega_kernelPdS_S_dddiS_S_S_dddiS_S_S_dddiS_S_S_dddiS_S_S_dddiS_S_S_dddiii_param_6];
	setp.ge.s32 	%p28, %r1, %r23;
	@%p28 bra 	$L__BB0_54;
	ld.param.f64 	%fd150, [_Z11mega_kernelPdS_S_dddiS_S_S_dddiS_S_S_dddiS_S_S_dddiS_S_S_dddiS_S_S_dddiii_param_5];
	ld.global.f64 	%fd73, [%rd19];
	ld.global.f64 	%fd74, [%rd20];
	fma.rn.f64 	%fd75, %fd150, %fd73, %fd74;
	st.global.f64 	[%rd21], %fd75;
$L__BB0_54:
	@%p3 bra 	$L__BB0_56;
	ld.param.f64 	%fd159, [_Z11mega_kernelPdS_S_dddiS_S_S_dddiS_S_S_dddiS_S_S_dddiS_S_S_dddiS_S_S_dddiii_param_12];
	ld.global.f64 	%fd76, [%rd22];
	ld.global.f64 	%fd77, [%rd23];
	fma.rn.f64 	%fd78, %fd159, %fd76, %fd77;
	st.global.f64 	[%rd24], %fd78;
$L__BB0_56:
	@%p4 bra 	$L__BB0_58;
	ld.param.f64 	%fd168, [_Z11mega_kernelPdS_S_dddiS_S_S_dddiS_S_S_dddiS_S_S_dddiS_S_S_dddiS_S_S_dddiii_param_19];
	ld.global.f64 	%fd79, [%rd25];
	ld.global.f64 	%fd80, [%rd26];
	fma.rn.f64 	%fd81, %fd168, %fd79, %fd80;
	st.global.f64 	[%rd27], %fd81;
$L__BB0_58:
	@%p5 bra 	$L__BB0_60;
	ld.param.f64 	%fd177, [_Z11mega_kernelPdS_S_dddiS_S_S_dddiS_S_S_dddiS_S_S_dddiS_S_S_dddiS_S_S_dddiii_param_26];
	ld.global.f64 	%fd82, [%rd28];
	ld.global.f64 	%fd83, [%rd29];
	fma.rn.f64 	%fd84, %fd177, %fd82, %fd83;
	st.global.f64 	[%rd30], %fd84;
$L__BB0_60:
	@%p6 bra 	$L__BB0_62;
	ld.param.f64 	%fd186, [_Z11mega_kernelPdS_S_dddiS_S_S_dddiS_S_S_dddiS_S_S_dddiS_S_S_dddiS_S_S_dddiii_param_33];
	ld.global.f64 	%fd85, [%rd31];
	ld.global.f64 	%fd86, [%rd32];
	fma.rn.f64 	%fd87, %fd186, %fd85, %fd86;
	st.global.f64 	[%rd33], %fd87;
$L__BB0_62:
	ld.param.u32 	%r31, [_Z11mega_kernelPdS_S_dddiS_S_S_dddiS_S_S_dddiS_S_S_dddiS_S_S_dddiS_S_S_dddiii_param_41];
	setp.ge.s32 	%p33, %r1, %r31;
	@%p33 bra 	$L__BB0_64;
	ld.param.f64 	%fd195, [_Z11mega_kernelPdS_S_dddiS_S_S_dddiS_S_S_dddiS_S_S_dddiS_S_S_dddiS_S_S_dddiii_param_40];
	ld.global.f64 	%fd88, [%rd34];
	ld.global.f64 	%fd89, [%rd35];
	fma.rn.f64 	%fd90, %fd195, %fd88, %fd89;
	st.global.f64 	[%rd36], %fd90;
$L__BB0_64:
	add.s32 	%r39, %r39, 4;
	setp.ne.s32 	%p34, %r39, 0;
	@%p34 bra 	$L__BB0_16;
$L__BB0_65:
	setp.eq.s32 	%p35, %r2, 0;
	@%p35 bra 	$L__BB0_104;
	setp.eq.s32 	%p36, %r2, 1;
	@%p36 bra 	$L__BB0_91;
	ld.param.u32 	%r24, [_Z11mega_kernelPdS_S_dddiS_S_S_dddiS_S_S_dddiS_S_S_dddiS_S_S_dddiS_S_S_dddiii_param_6];
	setp.ge.s32 	%p37, %r1, %r24;
	@%p37 bra 	$L__BB0_69;
	ld.param.f64 	%fd151, [_Z11mega_kernelPdS_S_dddiS_S_S_dddiS_S_S_dddiS_S_S_dddiS_S_S_dddiS_S_S_dddiii_param_5];
	ld.global.f64 	%fd91, [%rd19];
	ld.global.f64 	%fd92, [%rd20];
	fma.rn.f64 	%fd93, %fd151, %fd91, %fd92;
	st.global.f64 	[%rd21], %fd93;
$L__BB0_69:
	@%p3 bra 	$L__BB0_71;
	ld.param.f64 	%fd160, [_Z11mega_kernelPdS_S_dddiS_S_S_dddiS_S_S_dddiS_S_S_dddiS_S_S_dddiS_S_S_dddiii_param_12];
	ld.global.f64 	%fd94, [%rd22];
	ld.global.f64 	%fd95, [%rd23];
	fma.rn.f64 	%fd96, %fd160, %fd94, %fd95;
	st.global.f64 	[%rd24], %fd96;
$L__BB0_71:
	@%p4 bra 	$L__BB0_73;
	ld.param.f64 	%fd169, [_Z11mega_kernelPdS_S_dddiS_S_S_dddiS_S_S_dddiS_S_S_dddiS_S_S_dddiS_S_S_dddiii_param_19];
	ld.global.f64 	%fd97, [%rd25];
	ld.global.f64 	%fd98, [%rd26];
	fma.rn.f64 	%fd99, %fd169, %fd97, %fd98;
	st.global.f64 	[%rd27], %fd99;
$L__BB0_73:
	@%p5 bra 	$L__BB0_75;
	ld.param.f64 	%fd178, [_Z11mega_kernelPdS_S_dddiS_S_S_dddiS_S_S_dddiS_S_S_dddiS_S_S_dddiS_S_S_dddiii_param_26];
	ld.global.f64 	%fd100, [%rd28];
	ld.global.f64 	%fd101, [%rd29];
	fma.rn.f64 	%fd102, %fd178, %fd100, %fd101;
	st.global.f64 	[%rd30], %fd102;
$L__BB0_75:
	@%p6 bra 	$L__BB0_77;
	ld.param.f64 	%fd187, [_Z11mega_kernelPdS_S_dddiS_S_S_dddiS_S_S_dddiS_S_S_dddiS_S_S_dddiS_S_S_dddiii_param_33];
	ld.global.f64 	%fd103, [%rd31];
	ld.global.f64 	%fd104, [%rd32];
	fma.rn.f64 	%fd105, %fd187, %fd103, %fd104;
	st.global.f64 	[%rd33], %fd105;
$L__BB0_77:
	ld.param.u32 	%r32, [_Z11mega_kernelPdS_S_dddiS_S_S_dddiS_S_S_dddiS_S_S_dddiS_S_S_dddiS_S_S_dddiii_param_41];
	setp.ge.s32 	%p42, %r1, %r32;
	@%p42 bra 	$L__BB0_79;
	ld.param.f64 	%fd196, [_Z11mega_kernelPdS_S_dddiS_S_S_dddiS_S_S_dddiS_S_S_dddiS_S_S_dddiS_S_S_dddiii_param_40];
	ld.global.f64 	%fd106, [%rd34];
	ld.global.f64 	%fd107, [%rd35];
	fma.rn.f64 	%fd108, %fd196, %fd106, %fd107;
	st.global.f64 	[%rd36], %fd108;
$L__BB0_79:
	ld.param.u32 	%r25, [_Z11mega_kernelPdS_S_dddiS_S_S_dddiS_S_S_dddiS_S_S_dddiS_S_S_dddiS_S_S_dddiii_param_6];
	setp.ge.s32 	%p43, %r1, %r25;
	@%p43 bra 	$L__BB0_81;
	ld.param.f64 	%fd152, [_Z11mega_kernelPdS_S_dddiS_S_S_dddiS_S_S_dddiS_S_S_dddiS_S_S_dddiS_S_S_dddiii_param_5];
	ld.global.f64 	%fd109, [%rd19];
	ld.global.f64 	%fd110, [%rd20];
	fma.rn.f64 	%fd111, %fd152, %fd109, %fd110;
	st.global.f64 	[%rd21], %fd111;
$L__BB0_81:
	@%p3 bra 	$L__BB0_83;
	ld.param.f64 	%fd161, [_Z11mega_kernelPdS_S_dddiS_S_S_dddiS_S_S_dddiS_S_S_dddiS_S_S_dddiS_S_S_dddiii_param_12];
	ld.global.f64 	%fd112, [%rd22];
	ld.global.f64 	%fd113, [%rd23];
	fma.rn.f64 	%fd114, %fd161, %fd112, %fd113;
	st.global.f64 	[%rd24], %fd114;
$L__BB0_83:
	@%p4 bra 	$L__BB0_85;
	ld.param.f64 	%fd170, [_Z11mega_kernelPdS_S_dddiS_S_S_dddiS_S_S_dddiS_S_S_dddiS_S_S_dddiS_S_S_dddiii_param_19];
	ld.global.f64 	%fd115, [%rd25];
	ld.global.f64 	%fd116, [%rd26];
	fma.rn.f64 	%fd117, %fd170, %fd115, %fd116;
	st.global.f64 	[%rd27], %fd117;
$L__BB0_85:
	@%p5 bra 	$L__BB0_87;
	ld.param.f64 	%fd179, [_Z11mega_kernelPdS_S_dddiS_S_S_dddiS_S_S_dddiS_S_S_dddiS_S_S_dddiS_S_S_dddiii_param_26];
	ld.global.f64 	%fd118, [%rd28];
	ld.global.f64 	%fd119, [%rd29];
	fma.rn.f64 	%fd120, %fd179, %fd118, %fd119;
	st.global.f64 	[%rd30], %fd120;
$L__BB0_87:
	@%p6 bra 	$L__BB0_89;
	ld.param.f64 	%fd188, [_Z11mega_kernelPdS_S_dddiS_S_S_dddiS_S_S_dddiS_S_S_dddiS_S_S_dddiS_S_S_dddiii_param_33];
	ld.global.f64 	%fd121, [%rd31];
	ld.global.f64 	%fd122, [%rd32];
	fma.rn.f64 	%fd123, %fd188, %fd121, %fd122;
	st.global.f64 	[%rd33], %fd123;
$L__BB0_89:
	ld.param.u32 	%r33, [_Z11mega_kernelPdS_S_dddiS_S_S_dddiS_S_S_dddiS_S_S_dddiS_S_S_dddiS_S_S_dddiii_param_41];
	setp.ge.s32 	%p48, %r1, %r33;
	@%p48 bra 	$L__BB0_91;
	ld.param.f64 	%fd197, [_Z11mega_kernelPdS_S_dddiS_S_S_dddiS_S_S_dddiS_S_S_dddiS_S_S_dddiS_S_S_dddiii_param_40];
	ld.global.f64 	%fd124, [%rd34];
	ld.global.f64 	%fd125, [%rd35];
	fma.rn.f64 	%fd126, %fd197, %fd124, %fd125;
	st.global.f64 	[%rd36], %fd126;
$L__BB0_91:
	ld.param.u32 	%r38, [_Z11mega_kernelPdS_S_dddiS_S_S_dddiS_S_S_dddiS_S_S_dddiS_S_S_dddiS_S_S_dddiii_param_43];
	and.b32  	%r18, %r38, 1;
	setp.eq.b32 	%p49, %r18, 1;
	not.pred 	%p50, %p49;
	@%p50 bra 	$L__BB0_104;
	ld.param.u32 	%r26, [_Z11mega_kernelPdS_S_dddiS_S_S_dddiS_S_S_dddiS_S_S_dddiS_S_S_dddiS_S_S_dddiii_param_6];
	setp.ge.s32 	%p51, %r1, %r26;
	@%p51 bra 	$L__BB0_94;
	ld.param.f64 	%fd153, [_Z11mega_kernelPdS_S_dddiS_S_S_dddiS_S_S_dddiS_S_S_dddiS_S_S_dddiS_S_S_dddiii_param_5];
	ld.global.f64 	%fd127, [%rd19];
	ld.global.f64 	%fd128, [%rd20];
	fma.rn.f64 	%fd129, %fd153, %fd127, %fd128;
	st.global.f64 	[%rd21], %fd129;
$L__BB0_94:
	setp.ge.s32 	%p52, %r1, %r7;
	@%p52 bra 	$L__BB0_96;
	ld.param.f64 	%fd162, [_Z11mega_kernelPdS_S_dddiS_S_S_dddiS_S_S_dddiS_S_S_dddiS_S_S_dddiS_S_S_dddiii_param_12];
	ld.global.f64 	%fd130, [%rd22];
	ld.global.f64 	%fd131, [%rd23];
	fma.rn.f64 	%fd132, %fd162, %fd130, %fd131;
	st.global.f64 	[%rd24], %fd132;
$L__BB0_96:
	setp.ge.s32 	%p53, %r1, %r8;
	@%p53 bra 	$L__BB0_98;
	ld.param.f64 	%fd171, [_Z11mega_kernelPdS_S_dddiS_S_S_dddiS_S_S_dddiS_S_S_dddiS_S_S_dddiS_S_S_dddiii_param_19];
	ld.global.f64 	%fd133, [%rd25];
	ld.global.f64 	%fd134, [%rd26];
	fma.rn.f64 	%fd135, %fd171, %fd133, %fd134;
	st.global.f64 	[%rd27], %fd135;
$L__BB0_98:
	setp.ge.s32 	%p54, %r1, %r9;
	@%p54 bra 	$L__BB0_100;
	ld.param.f64 	%fd180, [_Z11mega_kernelPdS_S_dddiS_S_S_dddiS_S_S_dddiS_S_S_dddiS_S_S_dddiS_S_S_dddiii_param_26];
	ld.global.f64 	%fd136, [%rd28];
	ld.global.f64 	%fd137, [%rd29];
	fma.rn.f64 	%fd138, %fd180, %fd136, %fd137;
	st.global.f64 	[%rd30], %fd138;
$L__BB0_100:
	setp.ge.s32 	%p55, %r1, %r10;
	@%p55 bra 	$L__BB0_102;
	ld.param.f64 	%fd189, [_Z11mega_kernelPdS_S_dddiS_S_S_dddiS_S_S_dddiS_S_S_dddiS_S_S_dddiS_S_S_dddiii_param_33];
	ld.global.f64 	%fd139, [%rd31];
	ld.global.f64 	%fd140, [%rd32];
	fma.rn.f64 	%fd141, %fd189, %fd139, %fd140;
	st.global.f64 	[%rd33], %fd141;
$L__BB0_102:
	ld.param.u32 	%r34, [_Z11mega_kernelPdS_S_dddiS_S_S_dddiS_S_S_dddiS_S_S_dddiS_S_S_dddiS_S_S_dddiii_param_41];
	setp.ge.s32 	%p56, %r1, %r34;
	@%p56 bra 	$L__BB0_104;
	ld.param.f64 	%fd198, [_Z11mega_kernelPdS_S_dddiS_S_S_dddiS_S_S_dddiS_S_S_dddiS_S_S_dddiS_S_S_dddiii_param_40];
	ld.global.f64 	%fd142, [%rd34];
	ld.global.f64 	%fd143, [%rd35];
	fma.rn.f64 	%fd144, %fd198, %fd142, %fd143;
	st.global.f64 	[%rd36], %fd144;
$L__BB0_104:
	ret;

}


// ===== COMPILED SASS (sm_100) =====

	.target	sm_100

	.elftype	@"ET_EXEC"


//--------------------- .note.nv.tkinfo           --------------------------
	.section	.note.nv.tkinfo,"",@"SHT_NOTE"
	.sectionflags	@"SHF_NOTE_NV_TKINFO"
	.tkinfo
        /*0018*/ 	.word	0x00000002
        /*0030*/ 	.string	""
        /*0030*/ 	.string	"ptxas"
        /*0030*/ 	.string	"Cuda compilation tools, release 13.0, V13.0.88"
        /*0030*/ 	.string	"Build cuda_13.0.r13.0/compiler.36424714_0"
        /*0030*/ 	.string	"-arch sm_100 -m 64 "



//--------------------- .note.nv.cuinfo           --------------------------
	.section	.note.nv.cuinfo,"",@"SHT_NOTE"
	.sectionflags	@"SHF_NOTE_NV_CUINFO"
        /*0018*/ 	.short	0x0002
        /*001a*/ 	.short	0x0064
        /*001c*/ 	.short	0x0082
	.zero		2


//--------------------- .nv.info                  --------------------------
	.section	.nv.info,"",@"SHT_CUDA_INFO"
	.align	4


	//----- nvinfo : EIATTR_REGCOUNT
	.align		4
        /*0000*/ 	.byte	0x04, 0x2f
        /*0002*/ 	.short	(.L_1 - .L_0)
	.align		4
.L_0:
        /*0004*/ 	.word	index@(_Z11mega_kernelPdS_S_dddiS_S_S_dddiS_S_S_dddiS_S_S_dddiS_S_S_dddiS_S_S_dddiii)
        /*0008*/ 	.word	0x0000002e


	//----- nvinfo : EIATTR_FRAME_SIZE
	.align		4
.L_1:
        /*000c*/ 	.byte	0x04, 0x11
        /*000e*/ 	.short	(.L_3 - .L_2)
	.align		4
.L_2:
        /*0010*/ 	.word	index@(_Z11mega_kernelPdS_S_dddiS_S_S_dddiS_S_S_dddiS_S_S_dddiS_S_S_dddiS_S_S_dddiii)
        /*0014*/ 	.word	0x00000000


	//----- nvinfo : EIATTR_MIN_STACK_SIZE
	.align		4
.L_3:
        /*0018*/ 	.byte	0x04, 0x12
        /*001a*/ 	.short	(.L_5 - .L_4)
	.align		4
.L_4:
        /*001c*/ 	.word	index@(_Z11mega_kernelPdS_S_dddiS_S_S_dddiS_S_S_dddiS_S_S_dddiS_S_S_dddiS_S_S_dddiii)
        /*0020*/ 	.word	0x00000000
.L_5:


//--------------------- .nv.compat                --------------------------
	.section	.nv.compat,"",@"SHT_CUDA_COMPAT_INFO"
	.align	4
        /*0000*/ 	.byte	0x02, 0x09, 0x00, 0x00, 0x02, 0x02, 0x01, 0x00, 0x02, 0x05, 0x05, 0x00, 0x03, 0x07, 0x01, 0x01
        /*0010*/ 	.byte	0x02, 0x03, 0x00, 0x00, 0x02, 0x06, 0x01, 0x00, 0x04, 0x0b, 0x08, 0x00, 0x01, 0x00, 0x00, 0x00
        /*0020*/ 	.byte	0x00, 0x00, 0x00, 0x00


//--------------------- .nv.info._Z11mega_kernelPdS_S_dddiS_S_S_dddiS_S_S_dddiS_S_S_dddiS_S_S_dddiS_S_S_dddiii --------------------------
	.section	.nv.info._Z11mega_kernelPdS_S_dddiS_S_S_dddiS_S_S_dddiS_S_S_dddiS_S_S_dddiS_S_S_dddiii,"",@"SHT_CUDA_INFO"
	.sectionflags	@""
	.align	4


	//----- nvinfo : EIATTR_CUDA_API_VERSION
	.align		4
        /*0000*/ 	.byte	0x04, 0x37
        /*0002*/ 	.short	(.L_7 - .L_6)
.L_6:
        /*0004*/ 	.word	0x00000082


	//----- nvinfo : EIATTR_KPARAM_INFO
	.align		4
.L_7:
        /*0008*/ 	.byte	0x04, 0x17
        /*000a*/ 	.short	(.L_9 - .L_8)
.L_8:
        /*000c*/ 	.word	0x00000000
        /*0010*/ 	.short	0x002b
        /*0012*/ 	.short	0x0150
        /*0014*/ 	.byte	0x00, 0xf0, 0x11, 0x00


	//----- nvinfo : EIATTR_KPARAM_INFO
	.align		4
.L_9:
        /*0018*/ 	.byte	0x04, 0x17
        /*001a*/ 	.short	(.L_11 - .L_10)
.L_10:
        /*001c*/ 	.word	0x00000000
        /*0020*/ 	.short	0x002a
        /*0022*/ 	.short	0x014c
        /*0024*/ 	.byte	0x00, 0xf0, 0x11, 0x00


	//----- nvinfo : EIATTR_KPARAM_INFO
	.align		4
.L_11:
        /*0028*/ 	.byte	0x04, 0x17
        /*002a*/ 	.short	(.L_13 - .L_12)
.L_12:
        /*002c*/ 	.word	0x00000000
        /*0030*/ 	.short	0x0029
        /*0032*/ 	.short	0x0148
        /*0034*/ 	.byte	0x00, 0xf0, 0x11, 0x00


	//----- nvinfo : EIATTR_KPARAM_INFO
	.align		4
.L_13:
        /*0038*/ 	.byte	0x04, 0x17
        /*003a*/ 	.short	(.L_15 - .L_14)
.L_14:
        /*003c*/ 	.word	0x00000000
        /*0040*/ 	.short	0x0028
        /*0042*/ 	.short	0x0140
        /*0044*/ 	.byte	0x00, 0xf0, 0x21, 0x00


	//----- nvinfo : EIATTR_KPARAM_INFO
	.align		4
.L_15:
        /*0048*/ 	.byte	0x04, 0x17
        /*004a*/ 	.short	(.L_17 - .L_16)
.L_16:
        /*004c*/ 	.word	0x00000000
        /*0050*/ 	.short	0x0027
        /*0052*/ 	.short	0x0138
        /*0054*/ 	.byte	0x00, 0xf0, 0x21, 0x00


	//----- nvinfo : EIATTR_KPARAM_INFO
	.align		4
.L_17:
        /*0058*/ 	.byte	0x04, 0x17
        /*005a*/ 	.short	(.L_19 - .L_18)
.L_18:
        /*005c*/ 	.word	0x00000000
        /*0060*/ 	.short	0x0026
        /*0062*/ 	.short	0x0130
        /*0064*/ 	.byte	0x00, 0xf0, 0x21, 0x00


	//----- nvinfo : EIATTR_KPARAM_INFO
	.align		4
.L_19:
        /*0068*/ 	.byte	0x04, 0x17
        /*006a*/ 	.short	(.L_21 - .L_20)
.L_20:
        /*006c*/ 	.word	0x00000000
        /*0070*/ 	.short	0x0025
        /*0072*/ 	.short	0x0128
        /*0074*/ 	.byte	0x00, 0xf5, 0x21, 0x00


	//----- nvinfo : EIATTR_KPARAM_INFO
	.align		4
.L_21:
        /*0078*/ 	.byte	0x04, 0x17
        /*007a*/ 	.short	(.L_23 - .L_22)
.L_22:
        /*007c*/ 	.word	0x00000000
        /*0080*/ 	.short	0x0024
        /*0082*/ 	.short	0x0120
        /*0084*/ 	.byte	0x00, 0xf5, 0x21, 0x00


	//----- nvinfo : EIATTR_KPARAM_INFO
	.align		4
.L_23:
        /*0088*/ 	.byte	0x04, 0x17
        /*008a*/ 	.short	(.L_25 - .L_24)
.L_24:
        /*008c*/ 	.word	0x00000000
        /*0090*/ 	.short	0x0023
        /*0092*/ 	.short	0x0118
        /*0094*/ 	.byte	0x00, 0xf5, 0x21, 0x00


	//----- nvinfo : EIATTR_KPARAM_INFO
	.align		4
.L_25:
        /*0098*/ 	.byte	0x04, 0x17
        /*009a*/ 	.short	(.L_27 - .L_26)
.L_26:
        /*009c*/ 	.word	0x00000000
        /*00a0*/ 	.short	0x0022
        /*00a2*/ 	.short	0x0110
        /*00a4*/ 	.byte	0x00, 0xf0, 0x11, 0x00


	//----- nvinfo : EIATTR_KPARAM_INFO
	.align		4
.L_27:
        /*00a8*/ 	.byte	0x04, 0x17
        /*00aa*/ 	.short	(.L_29 - .L_28)
.L_28:
        /*00ac*/ 	.word	0x00000000
        /*00b0*/ 	.short	0x0021
        /*00b2*/ 	.short	0x0108
        /*00b4*/ 	.byte	0x00, 0xf0, 0x21, 0x00


	//----- nvinfo : EIATTR_KPARAM_INFO
	.align		4
.L_29:
        /*00b8*/ 	.byte	0x04, 0x17
        /*00ba*/ 	.short	(.L_31 - .L_30)
.L_30:
        /*00bc*/ 	.word	0x00000000
        /*00c0*/ 	.short	0x0020
        /*00c2*/ 	.short	0x0100
        /*00c4*/ 	.byte	0x00, 0xf0, 0x21, 0x00


	//----- nvinfo : EIATTR_KPARAM_INFO
	.align		4
.L_31:
        /*00c8*/ 	.byte	0x04, 0x17
        /*00ca*/ 	.short	(.L_33 - .L_32)
.L_32:
        /*00cc*/ 	.word	0x00000000
        /*00d0*/ 	.short	0x001f
        /*00d2*/ 	.short	0x00f8
        /*00d4*/ 	.byte	0x00, 0xf0, 0x21, 0x00


	//----- nvinfo : EIATTR_KPARAM_INFO
	.align		4
.L_33:
        /*00d8*/ 	.byte	0x04, 0x17
        /*00da*/ 	.short	(.L_35 - .L_34)
.L_34:
        /*00dc*/ 	.word	0x00000000
        /*00e0*/ 	.short	0x001e
        /*00e2*/ 	.short	0x00f0
        /*00e4*/ 	.byte	0x00, 0xf5, 0x21, 0x00


	//----- nvinfo : EIATTR_KPARAM_INFO
	.align		4
.L_35:
        /*00e8*/ 	.byte	0x04, 0x17
        /*00ea*/ 	.short	(.L_37 - .L_36)
.L_36:
        /*00ec*/ 	.word	0x00000000
        /*00f0*/ 	.short	0x001d
        /*00f2*/ 	.short	0x00e8
        /*00f4*/ 	.byte	0x00, 0xf5, 0x21, 0x00


	//----- nvinfo : EIATTR_KPARAM_INFO
	.align		4
.L_37:
        /*00f8*/ 	.byte	0x04, 0x17
        /*00fa*/ 	.short	(.L_39 - .L_38)
.L_38:
        /*00fc*/ 	.word	0x00000000
        /*0100*/ 	.short	0x001c
        /*0102*/ 	.short	0x00e0
        /*0104*/ 	.byte	0x00, 0xf5, 0x21, 0x00


	//----- nvinfo : EIATTR_KPARAM_INFO
	.align		4
.L_39:
        /*0108*/ 	.byte	0x04, 0x17
        /*010a*/ 	.short	(.L_41 - .L_40)
.L_40:
        /*010c*/ 	.word	0x00000000
        /*0110*/ 	.short	0x001b
        /*0112*/ 	.short	0x00d8
        /*0114*/ 	.byte	0x00, 0xf0, 0x11, 0x00


	//----- nvinfo : EIATTR_KPARAM_INFO
	.align		4
.L_41:
        /*0118*/ 	.byte	0x04, 0x17
        /*011a*/ 	.short	(.L_43 - .L_42)
.L_42:
        /*011c*/ 	.word	0x00000000
        /*0120*/ 	.short	0x001a
        /*0122*/ 	.short	0x00d0
        /*0124*/ 	.byte	0x00, 0xf0, 0x21, 0x00


	//----- nvinfo : EIATTR_KPARAM_INFO
	.align		4
.L_43:
        /*0128*/ 	.byte	0x04, 0x17
        /*012a*/ 	.short	(.L_45 - .L_44)
.L_44:
        /*012c*/ 	.word	0x00000000
        /*0130*/ 	.short	0x0019
        /*0132*/ 	.short	0x00c8
        /*0134*/ 	.byte	0x00, 0xf0, 0x21, 0x00


	//----- nvinfo : EIATTR_KPARAM_INFO
	.align		4
.L_45:
        /*0138*/ 	.byte	0x04, 0x17
        /*013a*/ 	.short	(.L_47 - .L_46)
.L_46:
        /*013c*/ 	.word	0x00000000
        /*0140*/ 	.short	0x0018
        /*0142*/ 	.short	0x00c0
        /*0144*/ 	.byte	0x00, 0xf0, 0x21, 0x00


	//----- nvinfo : EIATTR_KPARAM_INFO
	.align		4
.L_47:
        /*0148*/ 	.byte	0x04, 0x17
        /*014a*/ 	.short	(.L_49 - .L_48)
.L_48:
        /*014c*/ 	.word	0x00000000
        /*0150*/ 	.short	0x0017
        /*0152*/ 	.short	0x00b8
        /*0154*/ 	.byte	0x00, 0xf5, 0x21, 0x00


	//----- nvinfo : EIATTR_KPARAM_INFO
	.align		4
.L_49:
        /*0158*/ 	.byte	0x04, 0x17
        /*015a*/ 	.short	(.L_51 - .L_50)
.L_50:
        /*015c*/ 	.word	0x00000000
        /*0160*/ 	.short	0x0016
        /*0162*/ 	.short	0x00b0
        /*0164*/ 	.byte	0x00, 0xf5, 0x21, 0x00


	//----- nvinfo : EIATTR_KPARAM_INFO
	.align		4
.L_51:
        /*0168*/ 	.byte	0x04, 0x17
        /*016a*/ 	.short	(.L_53 - .L_52)
.L_52:
        /*016c*/ 	.word	0x00000000
        /*0170*/ 	.short	0x0015
        /*0172*/ 	.short	0x00a8
        /*0174*/ 	.byte	0x00, 0xf5, 0x21, 0x00


	//----- nvinfo : EIATTR_KPARAM_INFO
	.align		4
.L_53:
        /*0178*/ 	.byte	0x04, 0x17
        /*017a*/ 	.short	(.L_55 - .L_54)
.L_54:
        /*017c*/ 	.word	0x00000000
        /*0180*/ 	.short	0x0014
        /*0182*/ 	.short	0x00a0
        /*0184*/ 	.byte	0x00, 0xf0, 0x11, 0x00


	//----- nvinfo : EIATTR_KPARAM_INFO
	.align		4
.L_55:
        /*0188*/ 	.byte	0x04, 0x17
        /*018a*/ 	.short	(.L_57 - .L_56)
.L_56:
        /*018c*/ 	.word	0x00000000
        /*0190*/ 	.short	0x0013
        /*0192*/ 	.short	0x0098
        /*0194*/ 	.byte	0x00, 0xf0, 0x21, 0x00


	//----- nvinfo : EIATTR_KPARAM_INFO
	.align		4
.L_57:
        /*0198*/ 	.byte	0x04, 0x17
        /*019a*/ 	.short	(.L_59 - .L_58)
.L_58:
        /*019c*/ 	.word	0x00000000
        /*01a0*/ 	.short	0x0012
        /*01a2*/ 	.short	0x0090
        /*01a4*/ 	.byte	0x00, 0xf0, 0x21, 0x00


	//----- nvinfo : EIATTR_KPARAM_INFO
	.align		4
.L_59:
        /*01a8*/ 	.byte	0x04, 0x17
        /*01aa*/ 	.short	(.L_61 - .L_60)
.L_60:
        /*01ac*/ 	.word	0x00000000
        /*01b0*/ 	.short	0x0011
        /*01b2*/ 	.short	0x0088
        /*01b4*/ 	.byte	0x00, 0xf0, 0x21, 0x00


	//----- nvinfo : EIATTR_KPARAM_INFO
	.align		4
.L_61:
        /*01b8*/ 	.byte	0x04, 0x17
        /*01ba*/ 	.short	(.L_63 - .L_62)
.L_62:
        /*01bc*/ 	.word	0x00000000
        /*01c0*/ 	.short	0x0010
        /*01c2*/ 	.short	0x0080
        /*01c4*/ 	.byte	0x00, 0xf5, 0x21, 0x00


	//----- nvinfo : EIATTR_KPARAM_INFO
	.align		4
.L_63:
        /*01c8*/ 	.byte	0x04, 0x17
        /*01ca*/ 	.short	(.L_65 - .L_64)
.L_64:
        /*01cc*/ 	.word	0x00000000
        /*01d0*/ 	.short	0x000f
        /*01d2*/ 	.short	0x0078
        /*01d4*/ 	.byte	0x00, 0xf5, 0x21, 0x00


	//----- nvinfo : EIATTR_KPARAM_INFO
	.align		4
.L_65:
        /*01d8*/ 	.byte	0x04, 0x17
        /*01da*/ 	.short	(.L_67 - .L_66)
.L_66:
        /*01dc*/ 	.word	0x00000000
        /*01e0*/ 	.short	0x000e
        /*01e2*/ 	.short	0x0070
        /*01e4*/ 	.byte	0x00, 0xf5, 0x21, 0x00


	//----- nvinfo : EIATTR_KPARAM_INFO
	.align		4
.L_67:
        /*01e8*/ 	.byte	0x04, 0x17
        /*01ea*/ 	.short	(.L_69 - .L_68)
.L_68:
        /*01ec*/ 	.word	0x00000000
        /*01f0*/ 	.short	0x000d
        /*01f2*/ 	.short	0x0068
        /*01f4*/ 	.byte	0x00, 0xf0, 0x11, 0x00


	//----- nvinfo : EIATTR_KPARAM_INFO
	.align		4
.L_69:
        /*01f8*/ 	.byte	0x04, 0x17
        /*01fa*/ 	.short	(.L_71 - .L_70)
.L_70:
        /*01fc*/ 	.word	0x00000000
        /*0200*/ 	.short	0x000c
        /*0202*/ 	.short	0x0060
        /*0204*/ 	.byte	0x00, 0xf0, 0x21, 0x00


	//----- nvinfo : EIATTR_KPARAM_INFO
	.align		4
.L_71:
        /*0208*/ 	.byte	0x04, 0x17
        /*020a*/ 	.short	(.L_73 - .L_72)
.L_72:
        /*020c*/ 	.word	0x00000000
        /*0210*/ 	.short	0x000b
        /*0212*/ 	.short	0x0058
        /*0214*/ 	.byte	0x00, 0xf0, 0x21, 0x00


	//----- nvinfo : EIATTR_KPARAM_INFO
	.align		4
.L_73:
        /*0218*/ 	.byte	0x04, 0x17
        /*021a*/ 	.short	(.L_75 - .L_74)
.L_74:
        /*021c*/ 	.word	0x00000000
        /*0220*/ 	.short	0x000a
        /*0222*/ 	.short	0x0050
        /*0224*/ 	.byte	0x00, 0xf0, 0x21, 0x00


	//----- nvinfo : EIATTR_KPARAM_INFO
	.align		4
.L_75:
        /*0228*/ 	.byte	0x04, 0x17
        /*022a*/ 	.short	(.L_77 - .L_76)
.L_76:
        /*022c*/ 	.word	0x00000000
        /*0230*/ 	.short	0x0009
        /*0232*/ 	.short	0x0048
        /*0234*/ 	.byte	0x00, 0xf5, 0x21, 0x00


	//----- nvinfo : EIATTR_KPARAM_INFO
	.align		4
.L_77:
        /*0238*/ 	.byte	0x04, 0x17
        /*023a*/ 	.short	(.L_79 - .L_78)
.L_78:
        /*023c*/ 	.word	0x00000000
        /*0240*/ 	.short	0x0008
        /*0242*/ 	.short	0x0040
        /*0244*/ 	.byte	0x00, 0xf5, 0x21, 0x00


	//----- nvinfo : EIATTR_KPARAM_INFO
	.align		4
.L_79:
        /*0248*/ 	.byte	0x04, 0x17
        /*024a*/ 	.short	(.L_81 - .L_80)
.L_80:
        /*024c*/ 	.word	0x00000000
        /*0250*/ 	.short	0x0007
        /*0252*/ 	.short	0x0038
        /*0254*/ 	.byte	0x00, 0xf5, 0x21, 0x00


	//----- nvinfo : EIATTR_KPARAM_INFO
	.align		4
.L_81:
        /*0258*/ 	.byte	0x04, 0x17
        /*025a*/ 	.short	(.L_83 - .L_82)
.L_82:
        /*025c*/ 	.word	0x00000000
        /*0260*/ 	.short	0x0006
        /*0262*/ 	.short	0x0030
        /*0264*/ 	.byte	0x00, 0xf0, 0x11, 0x00


	//----- nvinfo : EIATTR_KPARAM_INFO
	.align		4
.L_83:
        /*0268*/ 	.byte	0x04, 0x17
        /*026a*/ 	.short	(.L_85 - .L_84)
.L_84:
        /*026c*/ 	.word	0x00000000
        /*0270*/ 	.short	0x0005
        /*0272*/ 	.short	0x0028
        /*0274*/ 	.byte	0x00, 0xf0, 0x21, 0x00


	//----- nvinfo : EIATTR_KPARAM_INFO
	.align		4
.L_85:
        /*0278*/ 	.byte	0x04, 0x17
        /*027a*/ 	.short	(.L_87 - .L_86)
.L_86:
        /*027c*/ 	.word	0x00000000
        /*0280*/ 	.short	0x0004
        /*0282*/ 	.short	0x0020
        /*0284*/ 	.byte	0x00, 0xf0, 0x21, 0x00


	//----- nvinfo : EIATTR_KPARAM_INFO
	.align		4
.L_87:
        /*0288*/ 	.byte	0x04, 0x17
        /*028a*/ 	.short	(.L_89 - .L_88)
.L_88:
        /*028c*/ 	.word	0x00000000
        /*0290*/ 	.short	0x0003
        /*0292*/ 	.short	0x0018
        /*0294*/ 	.byte	0x00, 0xf0, 0x21, 0x00


	//----- nvinfo : EIATTR_KPARAM_INFO
	.align		4
.L_89:
        /*0298*/ 	.byte	0x04, 0x17
        /*029a*/ 	.short	(.L_91 - .L_90)
.L_90:
        /*029c*/ 	.word	0x00000000
        /*02a0*/ 	.short	0x0002
        /*02a2*/ 	.short	0x0010
        /*02a4*/ 	.byte	0x00, 0xf5, 0x21, 0x00


	//----- nvinfo : EIATTR_KPARAM_INFO
	.align		4
.L_91:
        /*02a8*/ 	.byte	0x04, 0x17
        /*02aa*/ 	.short	(.L_93 - .L_92)
.L_92:
        /*02ac*/ 	.word	0x00000000
        /*02b0*/ 	.short	0x0001
        /*02b2*/ 	.short	0x0008
        /*02b4*/ 	.byte	0x00, 0xf5, 0x21, 0x00


	//----- nvinfo : EIATTR_KPARAM_INFO
	.align		4
.L_93:
        /*02b8*/ 	.byte	0x04, 0x17
        /*02ba*/ 	.short	(.L_95 - .L_94)
.L_94:
        /*02bc*/ 	.word	0x00000000
        /*02c0*/ 	.short	0x0000
        /*02c2*/ 	.short	0x0000
        /*02c4*/ 	.byte	0x00, 0xf5, 0x21, 0x00


	//----- nvinfo : EIATTR_SPARSE_MMA_MASK
	.align		4
.L_95:
        /*02c8*/ 	.byte	0x03, 0x50
        /*02ca*/ 	.short	0x0000


	//----- nvinfo : EIATTR_MAXREG_COUNT
	.align		4
        /*02cc*/ 	.byte	0x03, 0x1b
        /*02ce*/ 	.short	0x00ff


	//----- nvinfo : EIATTR_MERCURY_ISA_VERSION
	.align		4
        /*02d0*/ 	.byte	0x03, 0x5f
        /*02d2*/ 	.short	0x0101


	//----- nvinfo : EIATTR_VRC_CTA_INIT_COUNT
	.align		4
        /*02d4*/ 	.byte	0x02, 0x4a
	.zero		1
	.zero		1


	//----- nvinfo : EIATTR_EXIT_INSTR_OFFSETS
	.align		4
        /*02d8*/ 	.byte	0x04, 0x1c
        /*02da*/ 	.short	(.L_97 - .L_96)


	//   ....[0]....
.L_96:
        /*02dc*/ 	.word	0x00000070


	//   ....[1]....
        /*02e0*/ 	.word	0x000006b0


	//   ....[2]....
        /*02e4*/ 	.word	0x000014b0


	//   ....[3]....
        /*02e8*/ 	.word	0x00001b10


	//   ....[4]....
        /*02ec*/ 	.word	0x00001e20


	//   ....[5]....
        /*02f0*/ 	.word	0x00001e80


	//----- nvinfo : EIATTR_CRS_STACK_SIZE
	.align		4
.L_97:
        /*02f4*/ 	.byte	0x04, 0x1e
        /*02f6*/ 	.short	(.L_99 - .L_98)
.L_98:
        /*02f8*/ 	.word	0x00000000


	//----- nvinfo : EIATTR_CBANK_PARAM_SIZE
	.align		4
.L_99:
        /*02fc*/ 	.byte	0x03, 0x19
        /*02fe*/ 	.short	0x0154


	//----- nvinfo : EIATTR_PARAM_CBANK
	.align		4
        /*0300*/ 	.byte	0x04, 0x0a
        /*0302*/ 	.short	(.L_101 - .L_100)
	.align		4
.L_100:
        /*0304*/ 	.word	index@(.nv.constant0._Z11mega_kernelPdS_S_dddiS_S_S_dddiS_S_S_dddiS_S_S_dddiS_S_S_dddiS_S_S_dddiii)
        /*0308*/ 	.short	0x0380
        /*030a*/ 	.short	0x0154


	//----- nvinfo : EIATTR_SW_WAR
	.align		4
.L_101:
        /*030c*/ 	.byte	0x04, 0x36
        /*030e*/ 	.short	(.L_103 - .L_102)
.L_102:
        /*0310*/ 	.word	0x00000008
.L_103:


//--------------------- .nv.callgraph             --------------------------
	.section	.nv.callgraph,"",@"SHT_CUDA_CALLGRAPH"
	.align	4
	.sectionentsize	8
	.align		4
        /*0000*/ 	.word	0x00000000
	.align		4
        /*0004*/ 	.word	0xffffffff
	.align		4
        /*0008*/ 	.word	0x00000000
	.align		4
        /*000c*/ 	.word	0xfffffffe
	.align		4
        /*0010*/ 	.word	0x00000000
	.align		4
        /*0014*/ 	.word	0xfffffffd
	.align		4
        /*0018*/ 	.word	0x00000000
	.align		4
        /*001c*/ 	.word	0xfffffffc


//--------------------- .text._Z11mega_kernelPdS_S_dddiS_S_S_dddiS_S_S_dddiS_S_S_dddiS_S_S_dddiS_S_S_dddiii --------------------------
	.section	.text._Z11mega_kernelPdS_S_dddiS_S_S_dddiS_S_S_dddiS_S_S_dddiS_S_S_dddiS_S_S_dddiii,"ax",@progbits
	.align	128
        .global         _Z11mega_kernelPdS_S_dddiS_S_S_dddiS_S_S_dddiS_S_S_dddiS_S_S_dddiS_S_S_dddiii
        .type           _Z11mega_kernelPdS_S_dddiS_S_S_dddiS_S_S_dddiS_S_S_dddiS_S_S_dddiS_S_S_dddiii,@function
        .size           _Z11mega_kernelPdS_S_dddiS_S_S_dddiS_S_S_dddiS_S_S_dddiS_S_S_dddiS_S_S_dddiii,(.L_x_97 - _Z11mega_kernelPdS_S_dddiS_S_S_dddiS_S_S_dddiS_S_S_dddiS_S_S_dddiS_S_S_dddiii)
        .other          _Z11mega_kernelPdS_S_dddiS_S_S_dddiS_S_S_dddiS_S_S_dddiS_S_S_dddiS_S_S_dddiii,@"STO_CUDA_ENTRY STV_DEFAULT"
_Z11mega_kernelPdS_S_dddiS_S_S_dddiS_S_S_dddiS_S_S_dddiS_S_S_dddiS_S_S_dddiii:
.text._Z11mega_kernelPdS_S_dddiS_S_S_dddiS_S_S_dddiS_S_S_dddiS_S_S_dddiS_S_S_dddiii:
[----:B------:R-:W-:Y:S01]  /*0000*/  LDC R1, c[0x0][0x37c] ;  /* 0x0000df00ff017b82 */ /* 0x000fe20000000800 */
[----:B------:R-:W0:Y:S07]  /*0010*/  S2R R3, SR_TID.X ;  /* 0x0000000000037919 */ /* 0x000e2e0000002100 */
[----:B------:R-:W0:Y:S01]  /*0020*/  S2UR UR4, SR_CTAID.X ;  /* 0x00000000000479c3 */ /* 0x000e220000002500 */
[----:B------:R-:W1:Y:S07]  /*0030*/  LDCU UR5, c[0x0][0x4cc] ;  /* 0x00009980ff0577ac */ /* 0x000e6e0008000800 */
[----:B------:R-:W0:Y:S02]  /*0040*/  LDC R0, c[0x0][0x360] ;  /* 0x0000d800ff007b82 */ /* 0x000e240000000800 */
[----:B0-----:R-:W-:-:S05]  /*0050*/  IMAD R0, R0, UR4, R3 ;  /* 0x0000000400007c24 */ /* 0x001fca000f8e0203 */
[----:B-1----:R-:W-:-:S13]  /*0060*/  ISETP.GE.AND P0, PT, R0, UR5, PT ;  /* 0x0000000500007c0c */ /* 0x002fda000bf06270 */
[----:B------:R-:W-:Y:S05]  /*0070*/  @P0 EXIT ;  /* 0x000000000000094d */ /* 0x000fea0003800000 */
[----:B------:R-:W0:Y:S01]  /*0080*/  LDCU UR4, c[0x0][0x3b0] ;  /* 0x00007600ff0477ac */ /* 0x000e220008000800 */
[----:B------:R-:W-:Y:S01]  /*0090*/  BSSY.RECONVERGENT B0, `(.L_x_0) ;  /* 0x000000f000007945 */ /* 0x000fe20003800200 */
[----:B0-----:R-:W-:Y:S01]  /*00a0*/  ISETP.GE.AND P0, PT, R0, UR4, PT ;  /* 0x0000000400007c0c */ /* 0x001fe2000bf06270 */
[----:B------:R-:W0:-:S12]  /*00b0*/  LDCU.64 UR4, c[0x0][0x358] ;  /* 0x00006b00ff0477ac */ /* 0x000e180008000a00 */
[----:B------:R-:W-:Y:S05]  /*00c0*/  @P0 BRA `(.L_x_1) ;  /* 0x00000000002c0947 */ /* 0x000fea0003800000 */
[----:B------:R-:W1:Y:S08]  /*00d0*/  LDC.64 R2, c[0x0][0x380] ;  /* 0x0000e000ff027b82 */ /* 0x000e700000000a00 */
[----:B------:R-:W2:Y:S08]  /*00e0*/  LDC.64 R4, c[0x0][0x388] ;  /* 0x0000e200ff047b82 */ /* 0x000eb00000000a00 */
[----:B------:R-:W3:Y:S08]  /*00f0*/  LDC.64 R6, c[0x0][0x390] ;  /* 0x0000e400ff067b82 */ /* 0x000ef00000000a00 */
[----:B------:R-:W0:Y:S01]  /*0100*/  LDC.64 R8, c[0x0][0x398] ;  /* 0x0000e600ff087b82 */ /* 0x000e220000000a00 */
[----:B-1----:R-:W-:-:S07]  /*0110*/  IMAD.WIDE R2, R0, 0x8, R2 ;  /* 0x0000000800027825 */ /* 0x002fce00078e0202 */
[----:B------:R-:W1:Y:S01]  /*0120*/  LDC.64 R10, c[0x0][0x3a0] ;  /* 0x0000e800ff0a7b82 */ /* 0x000e620000000a00 */
[----:B--2---:R-:W-:-:S04]  /*0130*/  IMAD.WIDE R4, R0, 0x8, R4 ;  /* 0x0000000800047825 */ /* 0x004fc800078e0204 */
[----:B---3--:R-:W-:Y:S01]  /*0140*/  IMAD.WIDE R6, R0, 0x8, R6 ;  /* 0x0000000800067825 */ /* 0x008fe200078e0206 */
[----:B0-----:R2:W-:Y:S04]  /*0150*/  STG.E.64 desc[UR4][R2.64], R8 ;  /* 0x0000000802007986 */ /* 0x0015e8000c101b04 */
[----:B-1----:R2:W-:Y:S04]  /*0160*/  STG.E.64 desc[UR4][R4.64], R10 ;  /* 0x0000000a04007986 */ /* 0x0025e8000c101b04 */
[----:B------:R2:W-:Y:S02]  /*0170*/  STG.E.64 desc[UR4][R6.64], RZ ;  /* 0x000000ff06007986 */ /* 0x0005e4000c101b04 */
.L_x_1:
[----:B0-----:R-:W-:Y:S05]  /*0180*/  BSYNC.RECONVERGENT B0 ;  /* 0x0000000000007941 */ /* 0x001fea0003800200 */
.L_x_0:
[----:B------:R-:W0:Y:S01]  /*0190*/  LDCU UR6, c[0x0][0x3e8] ;  /* 0x00007d00ff0677ac */ /* 0x000e220008000800 */
[----:B------:R-:W-:Y:S01]  /*01a0*/  BSSY.RECONVERGENT B0, `(.L_x_2) ;  /* 0x000000e000007945 */ /* 0x000fe20003800200 */
[----:B0-----:R-:W-:-:S13]  /*01b0*/  ISETP.GE.AND P1, PT, R0, UR6, PT ;  /* 0x0000000600007c0c */ /* 0x001fda000bf26270 */
[----:B------:R-:W-:Y:S05]  /*01c0*/  @P1 BRA `(.L_x_3) ;  /* 0x00000000002c1947 */ /* 0x000fea0003800000 */
[----:B--2---:R-:W0:Y:S08]  /*01d0*/  LDC.64 R2, c[0x0][0x3b8] ;  /* 0x0000ee00ff027b82 */ /* 0x004e300000000a00 */
[----:B------:R-:W1:Y:S08]  /*01e0*/  LDC.64 R4, c[0x0][0x3c0] ;  /* 0x0000f000ff047b82 */ /* 0x000e700000000a00 */
[----:B------:R-:W2:Y:S08]  /*01f0*/  LDC.64 R6, c[0x0][0x3c8] ;  /* 0x0000f200ff067b82 */ /* 0x000eb00000000a00 */
[----:B------:R-:W3:Y:S01]  /*0200*/  LDC.64 R8, c[0x0][0x3d0] ;  /* 0x0000f400ff087b82 */ /* 0x000ee20000000a00 */
[----:B0-----:R-:W-:-:S07]  /*0210*/  IMAD.WIDE R2, R0, 0x8, R2 ;  /* 0x0000000800027825 */ /* 0x001fce00078e0202 */
[----:B------:R-:W0:Y:S01]  /*0220*/  LDC.64 R10, c[0x0][0x3d8] ;  /* 0x0000f600ff0a7b82 */ /* 0x000e220000000a00 */
[----:B-1----:R-:W-:-:S04]  /*0230*/  IMAD.WIDE R4, R0, 0x8, R4 ;  /* 0x0000000800047825 */ /* 0x002fc800078e0204 */
[----:B--2---:R-:W-:Y:S01]  /*0240*/  IMAD.WIDE R6, R0, 0x8, R6 ;  /* 0x0000000800067825 */ /* 0x004fe200078e0206 */
[----:B---3--:R1:W-:Y:S04]  /*0250*/  STG.E.64 desc[UR4][R2.64], R8 ;  /* 0x0000000802007986 */ /* 0x0083e8000c101b04 */
[----:B0-----:R1:W-:Y:S04]  /*0260*/  STG.E.64 desc[UR4][R4.64], R10 ;  /* 0x0000000a04007986 */ /* 0x0013e8000c101b04 */
[----:B------:R1:W-:Y:S02]  /*0270*/  STG.E.64 desc[UR4][R6.64], RZ ;  /* 0x000000ff06007986 */ /* 0x0003e4000c101b04 */
.L_x_3:
[----:B------:R-:W-:Y:S05]  /*0280*/  BSYNC.RECONVERGENT B0 ;  /* 0x0000000000007941 */ /* 0x000fea0003800200 */
.L_x_2:
[----:B------:R-:W0:Y:S01]  /*0290*/  LDCU UR6, c[0x0][0x420] ;  /* 0x00008400ff0677ac */ /* 0x000e220008000800 */
[----:B------:R-:W-:Y:S01]  /*02a0*/  BSSY.RECONVERGENT B0, `(.L_x_4) ;  /* 0x000000e000007945 */ /* 0x000fe20003800200 */
[----:B0-----:R-:W-:-:S13]  /*02b0*/  ISETP.GE.AND P2, PT, R0, UR6, PT ;  /* 0x0000000600007c0c */ /* 0x001fda000bf46270 */
[----:B------:R-:W-:Y:S05]  /*02c0*/  @P2 BRA `(.L_x_5) ;  /* 0x00000000002c2947 */ /* 0x000fea0003800000 */
[----:B-12---:R-:W0:Y:S08]  /*02d0*/  LDC.64 R2, c[0x0][0x3f0] ;  /* 0x0000fc00ff027b82 */ /* 0x006e300000000a00 */
        /* <DEDUP_REMOVED lines=10> */
.L_x_5:
[----:B------:R-:W-:Y:S05]  /*0380*/  BSYNC.RECONVERGENT B0 ;  /* 0x0000000000007941 */ /* 0x000fea0003800200 */
.L_x_4:
[----:B------:R-:W0:Y:S01]  /*0390*/  LDCU UR6, c[0x0][0x458] ;  /* 0x00008b00ff0677ac */ /* 0x000e220008000800 */
[----:B------:R-:W-:Y:S01]  /*03a0*/  BSSY.RECONVERGENT B0, `(.L_x_6) ;  /* 0x000000e000007945 */ /* 0x000fe20003800200 */
[----:B0-----:R-:W-:-:S13]  /*03b0*/  ISETP.GE.AND P3, PT, R0, UR6, PT ;  /* 0x0000000600007c0c */ /* 0x001fda000bf66270 */
[----:B------:R-:W-:Y:S05]  /*03c0*/  @P3 BRA `(.L_x_7) ;  /* 0x00000000002c3947 */ /* 0x000fea0003800000 */
[----:B-123--:R-:W0:Y:S08]  /*03d0*/  LDC.64 R2, c[0x0][0x428] ;  /* 0x00010a00ff027b82 */ /* 0x00ee300000000a00 */
        /* <DEDUP_REMOVED lines=10> */
.L_x_7:
[----:B------:R-:W-:Y:S05]  /*0480*/  BSYNC.RECONVERGENT B0 ;  /* 0x0000000000007941 */ /* 0x000fea0003800200 */
.L_x_6:
[----:B------:R-:W0:Y:S01]  /*0490*/  LDCU UR6, c[0x0][0x490] ;  /* 0x00009200ff0677ac */ /* 0x000e220008000800 */
[----:B-1234-:R-:W1:Y:S01]  /*04a0*/  LDC R3, c[0x0][0x4d0] ;  /* 0x00013400ff037b82 */ /* 0x01ee620000000800 */
[----:B------:R-:W-:Y:S01]  /*04b0*/  BSSY.RECONVERGENT B0, `(.L_x_8) ;  /* 0x000000e000007945 */ /* 0x000fe20003800200 */
[----:B0-----:R-:W-:-:S13]  /*04c0*/  ISETP.GE.AND P4, PT, R0, UR6, PT ;  /* 0x0000000600007c0c */ /* 0x001fda000bf86270 */
[----:B------:R-:W-:Y:S05]  /*04d0*/  @P4 BRA `(.L_x_9) ;  /* 0x00000000002c4947 */ /* 0x000fea0003800000 */
[----:B------:R-:W0:Y:S08]  /*04e0*/  LDC.64 R4, c[0x0][0x460] ;  /* 0x00011800ff047b82 */ /* 0x000e300000000a00 */
[----:B------:R-:W2:Y:S08]  /*04f0*/  LDC.64 R6, c[0x0][0x468] ;  /* 0x00011a00ff067b82 */ /* 0x000eb00000000a00 */
[----:B------:R-:W3:Y:S08]  /*0500*/  LDC.64 R8, c[0x0][0x470] ;  /* 0x00011c00ff087b82 */ /* 0x000ef00000000a00 */
[----:B------:R-:W4:Y:S01]  /*0510*/  LDC.64 R10, c[0x0][0x478] ;  /* 0x00011e00ff0a7b82 */ /* 0x000f220000000a00 */
[----:B0-----:R-:W-:-:S07]  /*0520*/  IMAD.WIDE R4, R0, 0x8, R4 ;  /* 0x0000000800047825 */ /* 0x001fce00078e0204 */
[----:B------:R-:W0:Y:S01]  /*0530*/  LDC.64 R12, c[0x0][0x480] ;  /* 0x00012000ff0c7b82 */ /* 0x000e220000000a00 */
[----:B--2---:R-:W-:-:S04]  /*0540*/  IMAD.WIDE R6, R0, 0x8, R6 ;  /* 0x0000000800067825 */ /* 0x004fc800078e0206 */
[----:B---3--:R-:W-:Y:S01]  /*0550*/  IMAD.WIDE R8, R0, 0x8, R8 ;  /* 0x0000000800087825 */ /* 0x008fe200078e0208 */
[----:B----4-:R2:W-:Y:S04]  /*0560*/  STG.E.64 desc[UR4][R4.64], R10 ;  /* 0x0000000a04007986 */ /* 0x0105e8000c101b04 */
[----:B0-----:R2:W-:Y:S04]  /*0570*/  STG.E.64 desc[UR4][R6.64], R12 ;  /* 0x0000000c06007986 */ /* 0x0015e8000c101b04 */
[----:B------:R2:W-:Y:S02]  /*0580*/  STG.E.64 desc[UR4][R8.64], RZ ;  /* 0x000000ff08007986 */ /* 0x0005e4000c101b04 */
.L_x_9:
[----:B------:R-:W-:Y:S05]  /*0590*/  BSYNC.RECONVERGENT B0 ;  /* 0x0000000000007941 */ /* 0x000fea0003800200 */
.L_x_8:
[----:B------:R-:W0:Y:S01]  /*05a0*/  LDCU UR6, c[0x0][0x4c8] ;  /* 0x00009900ff0677ac */ /* 0x000e220008000800 */
[----:B------:R-:W-:Y:S01]  /*05b0*/  BSSY.RECONVERGENT B0, `(.L_x_10) ;  /* 0x000000f000007945 */ /* 0x000fe20003800200 */
[----:B-1----:R-:W-:Y:S02]  /*05c0*/  ISETP.GE.AND P6, PT, R3, 0x1, PT ;  /* 0x000000010300780c */ /* 0x002fe40003fc6270 */
        /* <DEDUP_REMOVED lines=13> */
.L_x_11:
[----:B------:R-:W-:Y:S05]  /*06a0*/  BSYNC.RECONVERGENT B0 ;  /* 0x0000000000007941 */ /* 0x000fea0003800200 */
.L_x_10:
[----:B------:R-:W-:Y:S05]  /*06b0*/  @!P6 EXIT ;  /* 0x000000000000e94d */ /* 0x000fea0003800000 */
[----:B------:R-:W0:Y:S01]  /*06c0*/  LDC.64 R38, c[0x0][0x380] ;  /* 0x0000e000ff267b82 */ /* 0x000e220000000a00 */
[C---:B------:R-:W-:Y:S02]  /*06d0*/  ISETP.GE.U32.AND P6, PT, R3.reuse, 0x4, PT ;  /* 0x000000040300780c */ /* 0x040fe40003fc6070 */
[----:B------:R-:W-:-:S05]  /*06e0*/  LOP3.LUT R2, R3, 0x3, RZ, 0xc0, !PT ;  /* 0x0000000303027812 */ /* 0x000fca00078ec0ff */
[----:B------:R-:W3:Y:S08]  /*06f0*/  LDC.64 R36, c[0x0][0x388] ;  /* 0x0000e200ff247b82 */ /* 0x000ef00000000a00 */
[----:B------:R-:W4:Y:S08]  /*0700*/  LDC.64 R34, c[0x0][0x390] ;  /* 0x0000e400ff227b82 */ /* 0x000f300000000a00 */
[----:B------:R-:W5:Y:S01]  /*0710*/  LDC.64 R32, c[0x0][0x3b8] ;  /* 0x0000ee00ff207b82 */ /* 0x000f620000000a00 */
[----:B0-----:R-:W-:-:S07]  /*0720*/  IMAD.WIDE R38, R0, 0x8, R38 ;  /* 0x0000000800267825 */ /* 0x001fce00078e0226 */
[----:B------:R-:W0:Y:S01]  /*0730*/  LDC.64 R30, c[0x0][0x3c0] ;  /* 0x0000f000ff1e7b82 */ /* 0x000e220000000a00 */
[----:B---3--:R-:W-:-:S07]  /*0740*/  IMAD.WIDE R36, R0, 0x8, R36 ;  /* 0x0000000800247825 */ /* 0x008fce00078e0224 */
[----:B------:R-:W3:Y:S01]  /*0750*/  LDC.64 R28, c[0x0][0x3c8] ;  /* 0x0000f200ff1c7b82 */ /* 0x000ee20000000a00 */
[----:B----4-:R-:W-:-:S07]  /*0760*/  IMAD.WIDE R34, R0, 0x8, R34 ;  /* 0x0000000800227825 */ /* 0x010fce00078e0222 */
[----:B------:R-:W4:Y:S01]  /*0770*/  LDC.64 R26, c[0x0][0x3f0] ;  /* 0x0000fc00ff1a7b82 */ /* 0x000f220000000a00 */
[----:B-----5:R-:W-:-:S07]  /*0780*/  IMAD.WIDE R32, R0, 0x8, R32 ;  /* 0x0000000800207825 */ /* 0x020fce00078e0220 */
        /* <DEDUP_REMOVED lines=12> */
[----:B-12---:R-:W1:Y:S01]  /*0850*/  LDC.64 R12, c[0x0][0x468] ;  /* 0x00011a00ff0c7b82 */ /* 0x006e620000000a00 */
[----:B----4-:R-:W-:-:S07]  /*0860*/  IMAD.WIDE R18, R0, 0x8, R18 ;  /* 0x0000000800127825 */ /* 0x010fce00078e0212 */
[----:B------:R-:W2:Y:S01]  /*0870*/  LDC.64 R10, c[0x0][0x470] ;  /* 0x00011c00ff0a7b82 */ /* 0x000ea20000000a00 */
[----:B-----5:R-:W-:-:S07]  /*0880*/  IMAD.WIDE R16, R0, 0x8, R16 ;  /* 0x0000000800107825 */ /* 0x020fce00078e0210 */
[----:B------:R-:W3:Y:S01]  /*0890*/  LDC.64 R8, c[0x0][0x498] ;  /* 0x00012600ff087b82 */ /* 0x000ee20000000a00 */
[----:B0-----:R-:W-:-:S07]  /*08a0*/  IMAD.WIDE R14, R0, 0x8, R14 ;  /* 0x00000008000e7825 */ /* 0x001fce00078e020e */
[----:B------:R-:W0:Y:S01]  /*08b0*/  LDC.64 R6, c[0x0][0x4a0] ;  /* 0x00012800ff067b82 */ /* 0x000e220000000a00 */
[----:B-1----:R-:W-:-:S07]  /*08c0*/  IMAD.WIDE R12, R0, 0x8, R12 ;  /* 0x00000008000c7825 */ /* 0x002fce00078e020c */
[----:B------:R-:W1:Y:S01]  /*08d0*/  LDC.64 R4, c[0x0][0x4a8] ;  /* 0x00012a00ff047b82 */ /* 0x000e620000000a00 */
[----:B--2---:R-:W-:-:S04]  /*08e0*/  IMAD.WIDE R10, R0, 0x8, R10 ;  /* 0x00000008000a7825 */ /* 0x004fc800078e020a */
[----:B---3--:R-:W-:-:S04]  /*08f0*/  IMAD.WIDE R8, R0, 0x8, R8 ;  /* 0x0000000800087825 */ /* 0x008fc800078e0208 */
[----:B0-----:R-:W-:-:S04]  /*0900*/  IMAD.WIDE R6, R0, 0x8, R6 ;  /* 0x0000000800067825 */ /* 0x001fc800078e0206 */
[----:B-1----:R-:W-:Y:S01]  /*0910*/  IMAD.WIDE R4, R0, 0x8, R4 ;  /* 0x0000000800047825 */ /* 0x002fe200078e0204 */
[----:B------:R-:W-:Y:S06]  /*0920*/  @!P6 BRA `(.L_x_12) ;  /* 0x0000000800dce947 */ /* 0x000fec0003800000 */
[----:B------:R-:W-:Y:S01]  /*0930*/  LOP3.LUT R3, R3, 0x7ffffffc, RZ, 0xc0, !PT ;  /* 0x7ffffffc03037812 */ /* 0x000fe200078ec0ff */
[----:B------:R-:W0:Y:S03]  /*0940*/  LDCU.64 UR6, c[0x0][0x3a8] ;  /* 0x00007500ff0677ac */ /* 0x000e260008000a00 */
[----:B------:R-:W-:Y:S01]  /*0950*/  IADD3 R3, PT, PT, -R3, RZ, RZ ;  /* 0x000000ff03037210 */ /* 0x000fe20007ffe1ff */
[----:B------:R-:W1:Y:S01]  /*0960*/  LDCU.64 UR8, c[0x0][0x3e0] ;  /* 0x00007c00ff0877ac */ /* 0x000e620008000a00 */
[----:B------:R-:W2:Y:S01]  /*0970*/  LDCU.64 UR10, c[0x0][0x418] ;  /* 0x00008300ff0a77ac */ /* 0x000ea20008000a00 */
[----:B------:R-:W3:Y:S01]  /*0980*/  LDCU.64 UR12, c[0x0][0x450] ;  /* 0x00008a00ff0c77ac */ /* 0x000ee20008000a00 */
[----:B------:R-:W4:Y:S01]  /*0990*/  LDCU.64 UR14, c[0x0][0x488] ;  /* 0x00009100ff0e77ac */ /* 0x000f220008000a00 */
[----:B------:R-:W0:Y:S01]  /*09a0*/  LDCU.64 UR16, c[0x0][0x4c0] ;  /* 0x00009800ff1077ac */ /* 0x000e220008000a00 */
[----:B------:R-:W0:Y:S01]  /*09b0*/  LDCU UR18, c[0x0][0x4c8] ;  /* 0x00009900ff1277ac */ /* 0x000e220008000800 */
[----:B------:R-:W0:Y:S02]  /*09c0*/  LDCU UR19, c[0x0][0x3b0] ;  /* 0x00007600ff1377ac */ /* 0x000e240008000800 */
.L_x_61:
[----:B------:R-:W-:Y:S01]  /*09d0*/  BSSY.RECONVERGENT B0, `(.L_x_13) ;  /* 0x0000007000007945 */ /* 0x000fe20003800200 */
[----:B0-----:R-:W-:-:S03]  /*09e0*/  ISETP.GE.AND P5, PT, R0, UR18, PT ;  /* 0x0000001200007c0c */ /* 0x001fc6000bfa6270 */
[----:B-1234-:R-:W-:Y:S10]  /*09f0*/  @P0 BRA `(.L_x_14) ;  /* 0x0000000000100947 */ /* 0x01eff40003800000 */
[----:B------:R-:W5:Y:S04]  /*0a00*/  LDG.E.64 R42, desc[UR4][R38.64] ;  /* 0x00000004262a7981 */ /* 0x000f68000c1e1b00 */
[----:B------:R-:W5:Y:S02]  /*0a10*/  LDG.E.64 R40, desc[UR4][R36.64] ;  /* 0x0000000424287981 */ /* 0x000f64000c1e1b00 */
[----:B-----5:R-:W-:-:S07]  /*0a20*/  DFMA R40, R42, UR6, R40 ;  /* 0x000000062a287c2b */ /* 0x020fce0008000028 */
[----:B------:R0:W-:Y:S04]  /*0a30*/  STG.E.64 desc[UR4][R34.64], R40 ;  /* 0x0000002822007986 */ /* 0x0001e8000c101b04 */
.L_x_14:
[----:B-1234-:R-:W-:Y:S05]  /*0a40*/  BSYNC.RECONVERGENT B0 ;  /* 0x0000000000007941 */ /* 0x01efea0003800200 */
.L_x_13:
[----:B------:R-:W-:Y:S01]  /*0a50*/  BSSY.RECONVERGENT B0, `(.L_x_15) ;  /* 0x0000007000007945 */ /* 0x000fe20003800200 */
[----:B------:R-:W-:-:S03]  /*0a60*/  ISETP.GE.AND P0, PT, R0, UR19, PT ;  /* 0x0000001300007c0c */ /* 0x000fc6000bf06270 */
[----:B------:R-:W-:Y:S10]  /*0a70*/  @P1 BRA `(.L_x_16) ;  /* 0x0000000000101947 */ /* 0x000ff40003800000 */
[----:B------:R-:W2:Y:S04]  /*0a80*/  LDG.E.64 R42, desc[UR4][R32.64] ;  /* 0x00000004202a7981 */ /* 0x000ea8000c1e1b00 */
[----:B0-----:R-:W2:Y:S02]  /*0a90*/  LDG.E.64 R40, desc[UR4][R30.64] ;  /* 0x000000041e287981 */ /* 0x001ea4000c1e1b00 */
[----:B--2---:R-:W-:-:S07]  /*0aa0*/  DFMA R40, R42, UR8, R40 ;  /* 0x000000082a287c2b */ /* 0x004fce0008000028 */
[----:B------:R1:W-:Y:S04]  /*0ab0*/  STG.E.64 desc[UR4][R28.64], R40 ;  /* 0x000000281c007986 */ /* 0x0003e8000c101b04 */
.L_x_16:
[----:B------:R-:W-:Y:S05]  /*0ac0*/  BSYNC.RECONVERGENT B0 ;  /* 0x0000000000007941 */ /* 0x000fea0003800200 */
.L_x_15:
[----:B------:R-:W-:Y:S04]  /*0ad0*/  BSSY.RECONVERGENT B0, `(.L_x_17) ;  /* 0x0000006000007945 */ /* 0x000fe80003800200 */
[----:B------:R-:W-:Y:S05]  /*0ae0*/  @P2 BRA `(.L_x_18) ;  /* 0x0000000000102947 */ /* 0x000fea0003800000 */
[----:B------:R-:W2:Y:S04]  /*0af0*/  LDG.E.64 R42, desc[UR4][R26.64] ;  /* 0x000000041a2a7981 */ /* 0x000ea8000c1e1b00 */
[----:B01----:R-:W2:Y:S02]  /*0b00*/  LDG.E.64 R40, desc[UR4][R24.64] ;  /* 0x0000000418287981 */ /* 0x003ea4000c1e1b00 */
[----:B--2---:R-:W-:-:S07]  /*0b10*/  DFMA R40, R42, UR10, R40 ;  /* 0x0000000a2a287c2b */ /* 0x004fce0008000028 */
[----:B------:R2:W-:Y:S04]  /*0b20*/  STG.E.64 desc[UR4][R22.64], R40 ;  /* 0x0000002816007986 */ /* 0x0005e8000c101b04 */
.L_x_18:
[----:B------:R-:W-:Y:S05]  /*0b30*/  BSYNC.RECONVERGENT B0 ;  /* 0x0000000000007941 */ /* 0x000fea0003800200 */
.L_x_17:
[----:B------:R-:W-:Y:S04]  /*0b40*/  BSSY.RECONVERGENT B0, `(.L_x_19) ;  /* 0x0000006000007945 */ /* 0x000fe80003800200 */
[----:B------:R-:W-:Y:S05]  /*0b50*/  @P3 BRA `(.L_x_20) ;  /* 0x0000000000103947 */ /* 0x000fea0003800000 */
[----:B------:R-:W3:Y:S04]  /*0b60*/  LDG.E.64 R42, desc[UR4][R20.64] ;  /* 0x00000004142a7981 */ /* 0x000ee8000c1e1b00 */
[----:B012---:R-:W3:Y:S02]  /*0b70*/  LDG.E.64 R40, desc[UR4][R18.64] ;  /* 0x0000000412287981 */ /* 0x007ee4000c1e1b00 */
[----:B---3--:R-:W-:-:S07]  /*0b80*/  DFMA R40, R42, UR12, R40 ;  /* 0x0000000c2a287c2b */ /* 0x008fce0008000028 */
[----:B------:R3:W-:Y:S04]  /*0b90*/  STG.E.64 desc[UR4][R16.64], R40 ;  /* 0x0000002810007986 */ /* 0x0007e8000c101b04 */
.L_x_20:
[----:B------:R-:W-:Y:S05]  /*0ba0*/  BSYNC.RECONVERGENT B0 ;  /* 0x0000000000007941 */ /* 0x000fea0003800200 */
.L_x_19:
[----:B------:R-:W-:Y:S04]  /*0bb0*/  BSSY.RECONVERGENT B0, `(.L_x_21) ;  /* 0x0000006000007945 */ /* 0x000fe80003800200 */
[----:B------:R-:W-:Y:S05]  /*0bc0*/  @P4 BRA `(.L_x_22) ;  /* 0x0000000000104947 */ /* 0x000fea0003800000 */
[----:B------:R-:W4:Y:S04]  /*0bd0*/  LDG.E.64 R42, desc[UR4][R14.64] ;  /* 0x000000040e2a7981 */ /* 0x000f28000c1e1b00 */
[----:B0123--:R-:W4:Y:S02]  /*0be0*/  LDG.E.64 R40, desc[UR4][R12.64] ;  /* 0x000000040c287981 */ /* 0x00ff24000c1e1b00 */
[----:B----4-:R-:W-:-:S07]  /*0bf0*/  DFMA R40, R42, UR14, R40 ;  /* 0x0000000e2a287c2b */ /* 0x010fce0008000028 */
[----:B------:R4:W-:Y:S04]  /*0c00*/  STG.E.64 desc[UR4][R10.64], R40 ;  /* 0x000000280a007986 */ /* 0x0009e8000c101b04 */
.L_x_22:
[----:B------:R-:W-:Y:S05]  /*0c10*/  BSYNC.RECONVERGENT B0 ;  /* 0x0000000000007941 */ /* 0x000fea0003800200 */
.L_x_21:
[----:B------:R-:W-:Y:S04]  /*0c20*/  BSSY.RECONVERGENT B0, `(.L_x_23) ;  /* 0x0000006000007945 */ /* 0x000fe80003800200 */
[----:B------:R-:W-:Y:S05]  /*0c30*/  @P5 BRA `(.L_x_24) ;  /* 0x0000000000105947 */ /* 0x000fea0003800000 */
[----:B------:R-:W5:Y:S04]  /*0c40*/  LDG.E.64 R42, desc[UR4][R8.64] ;  /* 0x00000004082a7981 */ /* 0x000f68000c1e1b00 */
[----:B01234-:R-:W5:Y:S02]  /*0c50*/  LDG.E.64 R40, desc[UR4][R6.64] ;  /* 0x0000000406287981 */ /* 0x01ff64000c1e1b00 */
[----:B-----5:R-:W-:-:S07]  /*0c60*/  DFMA R40, R42, UR16, R40 ;  /* 0x000000102a287c2b */ /* 0x020fce0008000028 */
[----:B------:R0:W-:Y:S04]  /*0c70*/  STG.E.64 desc[UR4][R4.64], R40 ;  /* 0x0000002804007986 */ /* 0x0001e8000c101b04 */
.L_x_24:
[----:B------:R-:W-:Y:S05]  /*0c80*/  BSYNC.RECONVERGENT B0 ;  /* 0x0000000000007941 */ /* 0x000fea0003800200 */
.L_x_23:
[----:B------:R-:W-:Y:S04]  /*0c90*/  BSSY.RECONVERGENT B0, `(.L_x_25) ;  /* 0x0000006000007945 */ /* 0x000fe80003800200 */
[----:B------:R-:W-:Y:S05]  /*0ca0*/  @P0 BRA `(.L_x_26) ;  /* 0x0000000000100947 */ /* 0x000fea0003800000 */
[----:B------:R-:W5:Y:S04]  /*0cb0*/  LDG.E.64 R42, desc[UR4][R38.64] ;  /* 0x00000004262a7981 */ /* 0x000f68000c1e1b00 */
[----:B01234-:R-:W5:Y:S02]  /*0cc0*/  LDG.E.64 R40, desc[UR4][R36.64] ;  /* 0x0000000424287981 */ /* 0x01ff64000c1e1b00 */
[----:B-----5:R-:W-:-:S07]  /*0cd0*/  DFMA R40, R42, UR6, R40 ;  /* 0x000000062a287c2b */ /* 0x020fce0008000028 */
[----:B------:R0:W-:Y:S04]  /*0ce0*/  STG.E.64 desc[UR4][R34.64], R40 ;  /* 0x0000002822007986 */ /* 0x0001e8000c101b04 */
.L_x_26:
[----:B------:R-:W-:Y:S05]  /*0cf0*/  BSYNC.RECONVERGENT B0 ;  /* 0x0000000000007941 */ /* 0x000fea0003800200 */
.L_x_25:
[----:B------:R-:W-:Y:S04]  /*0d00*/  BSSY.RECONVERGENT B0, `(.L_x_27) ;  /* 0x0000006000007945 */ /* 0x000fe80003800200 */
[----:B------:R-:W-:Y:S05]  /*0d10*/  @P1 BRA `(.L_x_28) ;  /* 0x0000000000101947 */ /* 0x000fea0003800000 */
[----:B------:R-:W5:Y:S04]  /*0d20*/  LDG.E.64 R42, desc[UR4][R32.64] ;  /* 0x00000004202a7981 */ /* 0x000f68000c1e1b00 */
[----:B01234-:R-:W5:Y:S02]  /*0d30*/  LDG.E.64 R40, desc[UR4][R30.64] ;  /* 0x000000041e287981 */ /* 0x01ff64000c1e1b00 */
[----:B-----5:R-:W-:-:S07]  /*0d40*/  DFMA R40, R42, UR8, R40 ;  /* 0x000000082a287c2b */ /* 0x020fce0008000028 */
[----:B------:R0:W-:Y:S04]  /*0d50*/  STG.E.64 desc[UR4][R28.64], R40 ;  /* 0x000000281c007986 */ /* 0x0001e8000c101b04 */
.L_x_28:
[----:B------:R-:W-:Y:S05]  /*0d60*/  BSYNC.RECONVERGENT B0 ;  /* 0x0000000000007941 */ /* 0x000fea0003800200 */
.L_x_27:
[----:B------:R-:W-:Y:S04]  /*0d70*/  BSSY.RECONVERGENT B0, `(.L_x_29) ;  /* 0x0000006000007945 */ /* 0x000fe80003800200 */
[----:B------:R-:W-:Y:S05]  /*0d80*/  @P2 BRA `(.L_x_30) ;  /* 0x0000000000102947 */ /* 0x000fea0003800000 */
[----:B------:R-:W5:Y:S04]  /*0d90*/  LDG.E.64 R42, desc[UR4][R26.64] ;  /* 0x000000041a2a7981 */ /* 0x000f68000c1e1b00 */
[----:B01234-:R-:W5:Y:S02]  /*0da0*/  LDG.E.64 R40, desc[UR4][R24.64] ;  /* 0x0000000418287981 */ /* 0x01ff64000c1e1b00 */
[----:B-----5:R-:W-:-:S07]  /*0db0*/  DFMA R40, R42, UR10, R40 ;  /* 0x0000000a2a287c2b */ /* 0x020fce0008000028 */
[----:B------:R0:W-:Y:S04]  /*0dc0*/  STG.E.64 desc[UR4][R22.64], R40 ;  /* 0x0000002816007986 */ /* 0x0001e8000c101b04 */
.L_x_30:
[----:B------:R-:W-:Y:S05]  /*0dd0*/  BSYNC.RECONVERGENT B0 ;  /* 0x0000000000007941 */ /* 0x000fea0003800200 */
.L_x_29:
[----:B------:R-:W-:Y:S04]  /*0de0*/  BSSY.RECONVERGENT B0, `(.L_x_31) ;  /* 0x0000006000007945 */ /* 0x000fe80003800200 */
[----:B------:R-:W-:Y:S05]  /*0df0*/  @P3 BRA `(.L_x_32) ;  /* 0x0000000000103947 */ /* 0x000fea0003800000 */
[----:B------:R-:W5:Y:S04]  /*0e00*/  LDG.E.64 R42, desc[UR4][R20.64] ;  /* 0x00000004142a7981 */ /* 0x000f68000c1e1b00 */
[----:B01234-:R-:W5:Y:S02]  /*0e10*/  LDG.E.64 R40, desc[UR4][R18.64] ;  /* 0x0000000412287981 */ /* 0x01ff64000c1e1b00 */
[----:B-----5:R-:W-:-:S07]  /*0e20*/  DFMA R40, R42, UR12, R40 ;  /* 0x0000000c2a287c2b */ /* 0x020fce0008000028 */
[----:B------:R0:W-:Y:S04]  /*0e30*/  STG.E.64 desc[UR4][R16.64], R40 ;  /* 0x0000002810007986 */ /* 0x0001e8000c101b04 */
.L_x_32:
[----:B------:R-:W-:Y:S05]  /*0e40*/  BSYNC.RECONVERGENT B0 ;  /* 0x0000000000007941 */ /* 0x000fea0003800200 */
.L_x_31:
[----:B------:R-:W-:Y:S04]  /*0e50*/  BSSY.RECONVERGENT B0, `(.L_x_33) ;  /* 0x0000006000007945 */ /* 0x000fe80003800200 */
[----:B------:R-:W-:Y:S05]  /*0e60*/  @P4 BRA `(.L_x_34) ;  /* 0x0000000000104947 */ /* 0x000fea0003800000 */
[----:B------:R-:W5:Y:S04]  /*0e70*/  LDG.E.64 R42, desc[UR4][R14.64] ;  /* 0x000000040e2a7981 */ /* 0x000f68000c1e1b00 */
[----:B01234-:R-:W5:Y:S02]  /*0e80*/  LDG.E.64 R40, desc[UR4][R12.64] ;  /* 0x000000040c287981 */ /* 0x01ff64000c1e1b00 */
[----:B-----5:R-:W-:-:S07]  /*0e90*/  DFMA R40, R42, UR14, R40 ;  /* 0x0000000e2a287c2b */ /* 0x020fce0008000028 */
[----:B------:R0:W-:Y:S04]  /*0ea0*/  STG.E.64 desc[UR4][R10.64], R40 ;  /* 0x000000280a007986 */ /* 0x0001e8000c101b04 */
.L_x_34:
[----:B------:R-:W-:Y:S05]  /*0eb0*/  BSYNC.RECONVERGENT B0 ;  /* 0x0000000000007941 */ /* 0x000fea0003800200 */
.L_x_33:
[----:B------:R-:W-:Y:S04]  /*0ec0*/  BSSY.RECONVERGENT B0, `(.L_x_35) ;  /* 0x0000006000007945 */ /* 0x000fe80003800200 */
[----:B------:R-:W-:Y:S05]  /*0ed0*/  @P5 BRA `(.L_x_36) ;  /* 0x0000000000105947 */ /* 0x000fea0003800000 */
[----:B------:R-:W5:Y:S04]  /*0ee0*/  LDG.E.64 R42, desc[UR4][R8.64] ;  /* 0x00000004082a7981 */ /* 0x000f68000c1e1b00 */
[----:B01234-:R-:W5:Y:S02]  /*0ef0*/  LDG.E.64 R40, desc[UR4][R6.64] ;  /* 0x0000000406287981 */ /* 0x01ff64000c1e1b00 */
[----:B-----5:R-:W-:-:S07]  /*0f00*/  DFMA R40, R42, UR16, R40 ;  /* 0x000000102a287c2b */ /* 0x020fce0008000028 */
[----:B------:R0:W-:Y:S04]  /*0f10*/  STG.E.64 desc[UR4][R4.64], R40 ;  /* 0x0000002804007986 */ /* 0x0001e8000c101b04 */
.L_x_36:
[----:B------:R-:W-:Y:S05]  /*0f20*/  BSYNC.RECONVERGENT B0 ;  /* 0x0000000000007941 */ /* 0x000fea0003800200 */
.L_x_35:
[----:B------:R-:W-:Y:S04]  /*0f30*/  BSSY.RECONVERGENT B0, `(.L_x_37) ;  /* 0x0000006000007945 */ /* 0x000fe80003800200 */
[----:B------:R-:W-:Y:S05]  /*0f40*/  @P0 BRA `(.L_x_38) ;  /* 0x0000000000100947 */ /* 0x000fea0003800000 */
[----:B------:R-:W5:Y:S04]  /*0f50*/  LDG.E.64 R42, desc[UR4][R38.64] ;  /* 0x00000004262a7981 */ /* 0x000f68000c1e1b00 */
[----:B01234-:R-:W5:Y:S02]  /*0f60*/  LDG.E.64 R40, desc[UR4][R36.64] ;  /* 0x0000000424287981 */ /* 0x01ff64000c1e1b00 */
[----:B-----5:R-:W-:-:S07]  /*0f70*/  DFMA R40, R42, UR6, R40 ;  /* 0x000000062a287c2b */ /* 0x020fce0008000028 */
[----:B------:R0:W-:Y:S04]  /*0f80*/  STG.E.64 desc[UR4][R34.64], R40 ;  /* 0x0000002822007986 */ /* 0x0001e8000c101b04 */
.L_x_38:
[----:B------:R-:W-:Y:S05]  /*0f90*/  BSYNC.RECONVERGENT B0 ;  /* 0x0000000000007941 */ /* 0x000fea0003800200 */
.L_x_37:
[----:B------:R-:W-:Y:S04]  /*0fa0*/  BSSY.RECONVERGENT B0, `(.L_x_39) ;  /* 0x0000006000007945 */ /* 0x000fe80003800200 */
[----:B------:R-:W-:Y:S05]  /*0fb0*/  @P1 BRA `(.L_x_40) ;  /* 0x0000000000101947 */ /* 0x000fea0003800000 */
[----:B------:R-:W5:Y:S04]  /*0fc0*/  LDG.E.64 R42, desc[UR4][R32.64] ;  /* 0x00000004202a7981 */ /* 0x000f68000c1e1b00 */
[----:B01234-:R-:W5:Y:S02]  /*0fd0*/  LDG.E.64 R40, desc[UR4][R30.64] ;  /* 0x000000041e287981 */ /* 0x01ff64000c1e1b00 */
[----:B-----5:R-:W-:-:S07]  /*0fe0*/  DFMA R40, R42, UR8, R40 ;  /* 0x000000082a287c2b */ /* 0x020fce0008000028 */
[----:B------:R0:W-:Y:S04]  /*0ff0*/  STG.E.64 desc[UR4][R28.64], R40 ;  /* 0x000000281c007986 */ /* 0x0001e8000c101b04 */
.L_x_40:
[----:B------:R-:W-:Y:S05]  /*1000*/  BSYNC.RECONVERGENT B0 ;  /* 0x0000000000007941 */ /* 0x000fea0003800200 */
.L_x_39:
[----:B------:R-:W-:Y:S04]  /*1010*/  BSSY.RECONVERGENT B0, `(.L_x_41) ;  /* 0x0000006000007945 */ /* 0x000fe80003800200 */
[----:B------:R-:W-:Y:S05]  /*1020*/  @P2 BRA `(.L_x_42) ;  /* 0x0000000000102947 */ /* 0x000fea0003800000 */
[----:B------:R-:W5:Y:S04]  /*1030*/  LDG.E.64 R42, desc[UR4][R26.64] ;  /* 0x000000041a2a7981 */ /* 0x000f68000c1e1b00 */
[----:B01234-:R-:W5:Y:S02]  /*1040*/  LDG.E.64 R40, desc[UR4][R24.64] ;  /* 0x0000000418287981 */ /* 0x01ff64000c1e1b00 */
[----:B-----5:R-:W-:-:S07]  /*1050*/  DFMA R40, R42, UR10, R40 ;  /* 0x0000000a2a287c2b */ /* 0x020fce0008000028 */
[----:B------:R0:W-:Y:S04]  /*1060*/  STG.E.64 desc[UR4][R22.64], R40 ;  /* 0x0000002816007986 */ /* 0x0001e8000c101b04 */
.L_x_42:
[----:B------:R-:W-:Y:S05]  /*1070*/  BSYNC.RECONVERGENT B0 ;  /* 0x0000000000007941 */ /* 0x000fea0003800200 */
.L_x_41:
[----:B------:R-:W-:Y:S04]  /*1080*/  BSSY.RECONVERGENT B0, `(.L_x_43) ;  /* 0x0000006000007945 */ /* 0x000fe80003800200 */
[----:B------:R-:W-:Y:S05]  /*1090*/  @P3 BRA `(.L_x_44) ;  /* 0x0000000000103947 */ /* 0x000fea0003800000 */
[----:B------:R-:W5:Y:S04]  /*10a0*/  LDG.E.64 R42, desc[UR4][R20.64] ;  /* 0x00000004142a7981 */ /* 0x000f68000c1e1b00 */
[----:B01234-:R-:W5:Y:S02]  /*10b0*/  LDG.E.64 R40, desc[UR4][R18.64] ;  /* 0x0000000412287981 */ /* 0x01ff64000c1e1b00 */
[----:B-----5:R-:W-:-:S07]  /*10c0*/  DFMA R40, R42, UR12, R40 ;  /* 0x0000000c2a287c2b */ /* 0x020fce0008000028 */
[----:B------:R0:W-:Y:S04]  /*10d0*/  STG.E.64 desc[UR4][R16.64], R40 ;  /* 0x0000002810007986 */ /* 0x0001e8000c101b04 */
.L_x_44:
[----:B------:R-:W-:Y:S05]  /*10e0*/  BSYNC.RECONVERGENT B0 ;  /* 0x0000000000007941 */ /* 0x000fea0003800200 */
.L_x_43:
[----:B------:R-:W-:Y:S04]  /*10f0*/  BSSY.RECONVERGENT B0, `(.L_x_45) ;  /* 0x0000006000007945 */ /* 0x000fe80003800200 */
[----:B------:R-:W-:Y:S05]  /*1100*/  @P4 BRA `(.L_x_46) ;  /* 0x0000000000104947 */ /* 0x000fea0003800000 */
[----:B------:R-:W5:Y:S04]  /*1110*/  LDG.E.64 R42, desc[UR4][R14.64] ;  /* 0x000000040e2a7981 */ /* 0x000f68000c1e1b00 */
[----:B01234-:R-:W5:Y:S02]  /*1120*/  LDG.E.64 R40, desc[UR4][R12.64] ;  /* 0x000000040c287981 */ /* 0x01ff64000c1e1b00 */
[----:B-----5:R-:W-:-:S07]  /*1130*/  DFMA R40, R42, UR14, R40 ;  /* 0x0000000e2a287c2b */ /* 0x020fce0008000028 */
[----:B------:R0:W-:Y:S04]  /*1140*/  STG.E.64 desc[UR4][R10.64], R40 ;  /* 0x000000280a007986 */ /* 0x0001e8000c101b04 */
.L_x_46:
[----:B------:R-:W-:Y:S05]  /*1150*/  BSYNC.RECONVERGENT B0 ;  /* 0x0000000000007941 */ /* 0x000fea0003800200 */
.L_x_45:
[----:B------:R-:W-:Y:S04]  /*1160*/  BSSY.RECONVERGENT B0, `(.L_x_47) ;  /* 0x0000006000007945 */ /* 0x000fe80003800200 */
[----:B------:R-:W-:Y:S05]  /*1170*/  @P5 BRA `(.L_x_48) ;  /* 0x0000000000105947 */ /* 0x000fea0003800000 */
[----:B------:R-:W5:Y:S04]  /*1180*/  LDG.E.64 R42, desc[UR4][R8.64] ;  /* 0x00000004082a7981 */ /* 0x000f68000c1e1b00 */
[----:B01234-:R-:W5:Y:S02]  /*1190*/  LDG.E.64 R40, desc[UR4][R6.64] ;  /* 0x0000000406287981 */ /* 0x01ff64000c1e1b00 */
[----:B-----5:R-:W-:-:S07]  /*11a0*/  DFMA R40, R42, UR16, R40 ;  /* 0x000000102a287c2b */ /* 0x020fce0008000028 */
[----:B------:R0:W-:Y:S04]  /*11b0*/  STG.E.64 desc[UR4][R4.64], R40 ;  /* 0x0000002804007986 */ /* 0x0001e8000c101b04 */
.L_x_48:
[----:B------:R-:W-:Y:S05]  /*11c0*/  BSYNC.RECONVERGENT B0 ;  /* 0x0000000000007941 */ /* 0x000fea0003800200 */
.L_x_47:
[----:B------:R-:W-:Y:S04]  /*11d0*/  BSSY.RECONVERGENT B0, `(.L_x_49) ;  /* 0x0000006000007945 */ /* 0x000fe80003800200 */
[----:B------:R-:W-:Y:S05]  /*11e0*/  @P0 BRA `(.L_x_50) ;  /* 0x0000000000100947 */ /* 0x000fea0003800000 */
[----:B------:R-:W5:Y:S04]  /*11f0*/  LDG.E.64 R42, desc[UR4][R38.64] ;  /* 0x00000004262a7981 */ /* 0x000f68000c1e1b00 */
[----:B01234-:R-:W5:Y:S02]  /*1200*/  LDG.E.64 R40, desc[UR4][R36.64] ;  /* 0x0000000424287981 */ /* 0x01ff64000c1e1b00 */
[----:B-----5:R-:W-:-:S07]  /*1210*/  DFMA R40, R42, UR6, R40 ;  /* 0x000000062a287c2b */ /* 0x020fce0008000028 */
[----:B------:R0:W-:Y:S04]  /*1220*/  STG.E.64 desc[UR4][R34.64], R40 ;  /* 0x0000002822007986 */ /* 0x0001e8000c101b04 */
.L_x_50:
[----:B------:R-:W-:Y:S05]  /*1230*/  BSYNC.RECONVERGENT B0 ;  /* 0x0000000000007941 */ /* 0x000fea0003800200 */
.L_x_49:
[----:B------:R-:W-:Y:S04]  /*1240*/  BSSY.RECONVERGENT B0, `(.L_x_51) ;  /* 0x0000006000007945 */ /* 0x000fe80003800200 */
[----:B------:R-:W-:Y:S05]  /*1250*/  @P1 BRA `(.L_x_52) ;  /* 0x0000000000101947 */ /* 0x000fea0003800000 */
[----:B------:R-:W5:Y:S04]  /*1260*/  LDG.E.64 R42, desc[UR4][R32.64] ;  /* 0x00000004202a7981 */ /* 0x000f68000c1e1b00 */
[----:B01234-:R-:W5:Y:S02]  /*1270*/  LDG.E.64 R40, desc[UR4][R30.64] ;  /* 0x000000041e287981 */ /* 0x01ff64000c1e1b00 */
[----:B-----5:R-:W-:-:S07]  /*1280*/  DFMA R40, R42, UR8, R40 ;  /* 0x000000082a287c2b */ /* 0x020fce0008000028 */
[----:B------:R0:W-:Y:S04]  /*1290*/  STG.E.64 desc[UR4][R28.64], R40 ;  /* 0x000000281c007986 */ /* 0x0001e8000c101b04 */
.L_x_52:
[----:B------:R-:W-:Y:S05]  /*12a0*/  BSYNC.RECONVERGENT B0 ;  /* 0x0000000000007941 */ /* 0x000fea0003800200 */
.L_x_51:
[----:B------:R-:W-:Y:S04]  /*12b0*/  BSSY.RECONVERGENT B0, `(.L_x_53) ;  /* 0x0000006000007945 */ /* 0x000fe80003800200 */
[----:B------:R-:W-:Y:S05]  /*12c0*/  @P2 BRA `(.L_x_54) ;  /* 0x0000000000102947 */ /* 0x000fea0003800000 */
[----:B------:R-:W5:Y:S04]  /*12d0*/  LDG.E.64 R42, desc[UR4][R26.64] ;  /* 0x000000041a2a7981 */ /* 0x000f68000c1e1b00 */
[----:B01234-:R-:W5:Y:S02]  /*12e0*/  LDG.E.64 R40, desc[UR4][R24.64] ;  /* 0x0000000418287981 */ /* 0x01ff64000c1e1b00 */
[----:B-----5:R-:W-:-:S07]  /*12f0*/  DFMA R40, R42, UR10, R40 ;  /* 0x0000000a2a287c2b */ /* 0x020fce0008000028 */
[----:B------:R0:W-:Y:S04]  /*1300*/  STG.E.64 desc[UR4][R22.64], R40 ;  /* 0x0000002816007986 */ /* 0x0001e8000c101b04 */
.L_x_54:
[----:B------:R-:W-:Y:S05]  /*1310*/  BSYNC.RECONVERGENT B0 ;  /* 0x0000000000007941 */ /* 0x000fea0003800200 */
.L_x_53:
[----:B------:R-:W-:Y:S04]  /*1320*/  BSSY.RECONVERGENT B0, `(.L_x_55) ;  /* 0x0000006000007945 */ /* 0x000fe80003800200 */
[----:B------:R-:W-:Y:S05]  /*1330*/  @P3 BRA `(.L_x_56) ;  /* 0x0000000000103947 */ /* 0x000fea0003800000 */
[----:B------:R-:W5:Y:S04]  /*1340*/  LDG.E.64 R42, desc[UR4][R20.64] ;  /* 0x00000004142a7981 */ /* 0x000f68000c1e1b00 */
[----:B01234-:R-:W5:Y:S02]  /*1350*/  LDG.E.64 R40, desc[UR4][R18.64] ;  /* 0x0000000412287981 */ /* 0x01ff64000c1e1b00 */
[----:B-----5:R-:W-:-:S07]  /*1360*/  DFMA R40, R42, UR12, R40 ;  /* 0x0000000c2a287c2b */ /* 0x020fce0008000028 */
[----:B------:R0:W-:Y:S04]  /*1370*/  STG.E.64 desc[UR4][R16.64], R40 ;  /* 0x0000002810007986 */ /* 0x0001e8000c101b04 */
.L_x_56:
[----:B------:R-:W-:Y:S05]  /*1380*/  BSYNC.RECONVERGENT B0 ;  /* 0x0000000000007941 */ /* 0x000fea0003800200 */
.L_x_55:
[----:B------:R-:W-:Y:S04]  /*1390*/  BSSY.RECONVERGENT B0, `(.L_x_57) ;  /* 0x0000006000007945 */ /* 0x000fe80003800200 */
[----:B------:R-:W-:Y:S05]  /*13a0*/  @P4 BRA `(.L_x_58) ;  /* 0x0000000000104947 */ /* 0x000fea0003800000 */
[----:B------:R-:W5:Y:S04]  /*13b0*/  LDG.E.64 R42, desc[UR4][R14.64] ;  /* 0x000000040e2a7981 */ /* 0x000f68000c1e1b00 */
[----:B01234-:R-:W5:Y:S02]  /*13c0*/  LDG.E.64 R40, desc[UR4][R12.64] ;  /* 0x000000040c287981 */ /* 0x01ff64000c1e1b00 */
[----:B-----5:R-:W-:-:S07]  /*13d0*/  DFMA R40, R42, UR14, R40 ;  /* 0x0000000e2a287c2b */ /* 0x020fce0008000028 */
[----:B------:R0:W-:Y:S04]  /*13e0*/  STG.E.64 desc[UR4][R10.64], R40 ;  /* 0x000000280a007986 */ /* 0x0001e8000c101b04 */
.L_x_58:
[----:B------:R-:W-:Y:S05]  /*13f0*/  BSYNC.RECONVERGENT B0 ;  /* 0x0000000000007941 */ /* 0x000fea0003800200 */
.L_x_57:
[----:B------:R-:W-:Y:S04]  /*1400*/  BSSY.RECONVERGENT B0, `(.L_x_59) ;  /* 0x0000006000007945 */ /* 0x000fe80003800200 */
[----:B------:R-:W-:Y:S05]  /*1410*/  @P5 BRA `(.L_x_60) ;  /* 0x0000000000105947 */ /* 0x000fea0003800000 */
[----:B01234-:R-:W2:Y:S04]  /*1420*/  LDG.E.64 R40, desc[UR4][R8.64] ;  /* 0x0000000408287981 */ /* 0x01fea8000c1e1b00 */
[----:B------:R-:W2:Y:S02]  /*1430*/  LDG.E.64 R42, desc[UR4][R6.64] ;  /* 0x00000004062a7981 */ /* 0x000ea4000c1e1b00 */
[----:B--2---:R-:W-:-:S07]  /*1440*/  DFMA R40, R40, UR16, R42 ;  /* 0x0000001028287c2b */ /* 0x004fce000800002a */
[----:B------:R0:W-:Y:S04]  /*1450*/  STG.E.64 desc[UR4][R4.64], R40 ;  /* 0x0000002804007986 */ /* 0x0001e8000c101b04 */
.L_x_60:
[----:B------:R-:W-:Y:S05]  /*1460*/  BSYNC.RECONVERGENT B0 ;  /* 0x0000000000007941 */ /* 0x000fea0003800200 */
.L_x_59:
[----:B------:R-:W-:-:S04]  /*1470*/  IADD3 R3, PT, PT, R3, 0x4, RZ ;  /* 0x0000000403037810 */ /* 0x000fc80007ffe0ff */
[----:B------:R-:W-:-:S13]  /*1480*/  ISETP.NE.AND P6, PT, R3, RZ, PT ;  /* 0x000000ff0300720c */ /* 0x000fda0003fc5270 */
[----:B------:R-:W-:Y:S05]  /*1490*/  @P6 BRA `(.L_x_61) ;  /* 0xfffffff4004c6947 */ /* 0x000fea000383ffff */
.L_x_12:
[----:B------:R-:W-:-:S13]  /*14a0*/  ISETP.NE.AND P6, PT, R2, RZ, PT ;  /* 0x000000ff0200720c */ /* 0x000fda0003fc5270 */
[----:B------:R-:W-:Y:S05]  /*14b0*/  @!P6 EXIT ;  /* 0x000000000000e94d */ /* 0x000fea0003800000 */
[----:B------:R-:W-:-:S13]  /*14c0*/  ISETP.NE.AND P6, PT, R2, 0x1, PT ;  /* 0x000000010200780c */ /* 0x000fda0003fc5270 */
[----:B------:R-:W-:Y:S05]  /*14d0*/  @!P6 BRA `(.L_x_62) ;  /* 0x000000040080e947 */ /* 0x000fea0003800000 */
[----:B------:R-:W-:Y:S04]  /*14e0*/  BSSY.RECONVERGENT B0, `(.L_x_63) ;  /* 0x0000007000007945 */ /* 0x000fe80003800200 */
[----:B------:R-:W-:Y:S05]  /*14f0*/  @P0 BRA `(.L_x_64) ;  /* 0x0000000000140947 */ /* 0x000fea0003800000 */
[----:B------:R-:W5:Y:S01]  /*1500*/  LDG.E.64 R2, desc[UR4][R38.64] ;  /* 0x0000000426027981 */ /* 0x000f62000c1e1b00 */
[----:B------:R-:W5:Y:S03]  /*1510*/  LDCU.64 UR6, c[0x0][0x3a8] ;  /* 0x00007500ff0677ac */ /* 0x000f660008000a00 */
[----:B01234-:R-:W5:Y:S02]  /*1520*/  LDG.E.64 R40, desc[UR4][R36.64] ;  /* 0x0000000424287981 */ /* 0x01ff64000c1e1b00 */
[----:B-----5:R-:W-:-:S07]  /*1530*/  DFMA R2, R2, UR6, R40 ;  /* 0x0000000602027c2b */ /* 0x020fce0008000028 */
[----:B------:R0:W-:Y:S04]  /*1540*/  STG.E.64 desc[UR4][R34.64], R2 ;  /* 0x0000000222007986 */ /* 0x0001e8000c101b04 */
.L_x_64:
[----:B------:R-:W-:Y:S05]  /*1550*/  BSYNC.RECONVERGENT B0 ;  /* 0x0000000000007941 */ /* 0x000fea0003800200 */
.L_x_63:
[----:B------:R-:W-:Y:S04]  /*1560*/  BSSY.RECONVERGENT B0, `(.L_x_65) ;  /* 0x0000007000007945 */ /* 0x000fe80003800200 */
[----:B------:R-:W-:Y:S05]  /*1570*/  @P1 BRA `(.L_x_66) ;  /* 0x0000000000141947 */ /* 0x000fea0003800000 */
[----:B0-----:R-:W5:Y:S01]  /*1580*/  LDG.E.64 R2, desc[UR4][R32.64] ;  /* 0x0000000420027981 */ /* 0x001f62000c1e1b00 */
[----:B------:R-:W5:Y:S03]  /*1590*/  LDCU.64 UR6, c[0x0][0x3e0] ;  /* 0x00007c00ff0677ac */ /* 0x000f660008000a00 */
[----:B-1234-:R-:W5:Y:S02]  /*15a0*/  LDG.E.64 R40, desc[UR4][R30.64] ;  /* 0x000000041e287981 */ /* 0x01ef64000c1e1b00 */
[----:B-----5:R-:W-:-:S07]  /*15b0*/  DFMA R2, R2, UR6, R40 ;  /* 0x0000000602027c2b */ /* 0x020fce0008000028 */
[----:B------:R0:W-:Y:S04]  /*15c0*/  STG.E.64 desc[UR4][R28.64], R2 ;  /* 0x000000021c007986 */ /* 0x0001e8000c101b04 */
.L_x_66:
[----:B------:R-:W-:Y:S05]  /*15d0*/  BSYNC.RECONVERGENT B0 ;  /* 0x0000000000007941 */ /* 0x000fea0003800200 */
.L_x_65:
[----:B------:R-:W-:Y:S04]  /*15e0*/  BSSY.RECONVERGENT B0, `(.L_x_67) ;  /* 0x0000007000007945 */ /* 0x000fe80003800200 */
[----:B------:R-:W-:Y:S05]  /*15f0*/  @P2 BRA `(.L_x_68) ;  /* 0x0000000000142947 */ /* 0x000fea0003800000 */
[----:B0-----:R-:W5:Y:S01]  /*1600*/  LDG.E.64 R2, desc[UR4][R26.64] ;  /* 0x000000041a027981 */ /* 0x001f62000c1e1b00 */
[----:B------:R-:W5:Y:S03]  /*1610*/  LDCU.64 UR6, c[0x0][0x418] ;  /* 0x00008300ff0677ac */ /* 0x000f660008000a00 */
[----:B-1234-:R-:W5:Y:S02]  /*1620*/  LDG.E.64 R40, desc[UR4][R24.64] ;  /* 0x0000000418287981 */ /* 0x01ef64000c1e1b00 */
[----:B-----5:R-:W-:-:S07]  /*1630*/  DFMA R2, R2, UR6, R40 ;  /* 0x0000000602027c2b */ /* 0x020fce0008000028 */
[----:B------:R0:W-:Y:S04]  /*1640*/  STG.E.64 desc[UR4][R22.64], R2 ;  /* 0x0000000216007986 */ /* 0x0001e8000c101b04 */
.L_x_68:
[----:B------:R-:W-:Y:S05]  /*1650*/  BSYNC.RECONVERGENT B0 ;  /* 0x0000000000007941 */ /* 0x000fea0003800200 */
.L_x_67:
[----:B------:R-:W-:Y:S04]  /*1660*/  BSSY.RECONVERGENT B0, `(.L_x_69) ;  /* 0x0000007000007945 */ /* 0x000fe80003800200 */
[----:B------:R-:W-:Y:S05]  /*1670*/  @P3 BRA `(.L_x_70) ;  /* 0x0000000000143947 */ /* 0x000fea0003800000 */
[----:B0-----:R-:W5:Y:S01]  /*1680*/  LDG.E.64 R2, desc[UR4][R20.64] ;  /* 0x0000000414027981 */ /* 0x001f62000c1e1b00 */
[----:B------:R-:W5:Y:S03]  /*1690*/  LDCU.64 UR6, c[0x0][0x450] ;  /* 0x00008a00ff0677ac */ /* 0x000f660008000a00 */
[----:B-1234-:R-:W5:Y:S02]  /*16a0*/  LDG.E.64 R40, desc[UR4][R18.64] ;  /* 0x0000000412287981 */ /* 0x01ef64000c1e1b00 */
[----:B-----5:R-:W-:-:S07]  /*16b0*/  DFMA R2, R2, UR6, R40 ;  /* 0x0000000602027c2b */ /* 0x020fce0008000028 */
[----:B------:R0:W-:Y:S04]  /*16c0*/  STG.E.64 desc[UR4][R16.64], R2 ;  /* 0x0000000210007986 */ /* 0x0001e8000c101b04 */
.L_x_70:
[----:B------:R-:W-:Y:S05]  /*16d0*/  BSYNC.RECONVERGENT B0 ;  /* 0x0000000000007941 */ /* 0x000fea0003800200 */
.L_x_69:
[----:B------:R-:W-:Y:S04]  /*16e0*/  BSSY.RECONVERGENT B0, `(.L_x_71) ;  /* 0x0000007000007945 */ /* 0x000fe80003800200 */
[----:B------:R-:W-:Y:S05]  /*16f0*/  @P4 BRA `(.L_x_72) ;  /* 0x0000000000144947 */ /* 0x000fea0003800000 */
[----:B0-----:R-:W5:Y:S01]  /*1700*/  LDG.E.64 R2, desc[UR4][R14.64] ;  /* 0x000000040e027981 */ /* 0x001f62000c1e1b00 */
[----:B------:R-:W5:Y:S03]  /*1710*/  LDCU.64 UR6, c[0x0][0x488] ;  /* 0x00009100ff0677ac */ /* 0x000f660008000a00 */
[----:B-1234-:R-:W5:Y:S02]  /*1720*/  LDG.E.64 R40, desc[UR4][R12.64] ;  /* 0x000000040c287981 */ /* 0x01ef64000c1e1b00 */
[----:B-----5:R-:W-:-:S07]  /*1730*/  DFMA R2, R2, UR6, R40 ;  /* 0x0000000602027c2b */ /* 0x020fce0008000028 */
[----:B------:R0:W-:Y:S04]  /*1740*/  STG.E.64 desc[UR4][R10.64], R2 ;  /* 0x000000020a007986 */ /* 0x0001e8000c101b04 */
.L_x_72:
[----:B------:R-:W-:Y:S05]  /*1750*/  BSYNC.RECONVERGENT B0 ;  /* 0x0000000000007941 */ /* 0x000fea0003800200 */
.L_x_71:
[----:B------:R-:W-:Y:S04]  /*1760*/  BSSY.RECONVERGENT B0, `(.L_x_73) ;  /* 0x0000007000007945 */ /* 0x000fe80003800200 */
[----:B------:R-:W-:Y:S05]  /*1770*/  @P5 BRA `(.L_x_74) ;  /* 0x0000000000145947 */ /* 0x000fea0003800000 */
[----:B0-----:R-:W5:Y:S01]  /*1780*/  LDG.E.64 R2, desc[UR4][R8.64] ;  /* 0x0000000408027981 */ /* 0x001f62000c1e1b00 */
[----:B------:R-:W5:Y:S03]  /*1790*/  LDCU.64 UR6, c[0x0][0x4c0] ;  /* 0x00009800ff0677ac */ /* 0x000f660008000a00 */
[----:B-1234-:R-:W5:Y:S02]  /*17a0*/  LDG.E.64 R40, desc[UR4][R6.64] ;  /* 0x0000000406287981 */ /* 0x01ef64000c1e1b00 */
[----:B-----5:R-:W-:-:S07]  /*17b0*/  DFMA R2, R2, UR6, R40 ;  /* 0x0000000602027c2b */ /* 0x020fce0008000028 */
[----:B------:R0:W-:Y:S04]  /*17c0*/  STG.E.64 desc[UR4][R4.64], R2 ;  /* 0x0000000204007986 */ /* 0x0001e8000c101b04 */
.L_x_74:
[----:B------:R-:W-:Y:S05]  /*17d0*/  BSYNC.RECONVERGENT B0 ;  /* 0x0000000000007941 */ /* 0x000fea0003800200 */
.L_x_73:
[----:B------:R-:W-:Y:S04]  /*17e0*/  BSSY.RECONVERGENT B0, `(.L_x_75) ;  /* 0x0000007000007945 */ /* 0x000fe80003800200 */
[----:B------:R-:W-:Y:S05]  /*17f0*/  @P0 BRA `(.L_x_76) ;  /* 0x0000000000140947 */ /* 0x000fea0003800000 */
[----:B0-----:R-:W5:Y:S01]  /*1800*/  LDG.E.64 R2, desc[UR4][R38.64] ;  /* 0x0000000426027981 */ /* 0x001f62000c1e1b00 */
[----:B------:R-:W5:Y:S03]  /*1810*/  LDCU.64 UR6, c[0x0][0x3a8] ;  /* 0x00007500ff0677ac */ /* 0x000f660008000a00 */
[----:B-1234-:R-:W5:Y:S02]  /*1820*/  LDG.E.64 R40, desc[UR4][R36.64] ;  /* 0x0000000424287981 */ /* 0x01ef64000c1e1b00 */
[----:B-----5:R-:W-:-:S07]  /*1830*/  DFMA R2, R2, UR6, R40 ;  /* 0x0000000602027c2b */ /* 0x020fce0008000028 */
[----:B------:R0:W-:Y:S04]  /*1840*/  STG.E.64 desc[UR4][R34.64], R2 ;  /* 0x0000000222007986 */ /* 0x0001e8000c101b04 */
.L_x_76:
[----:B------:R-:W-:Y:S05]  /*1850*/  BSYNC.RECONVERGENT B0 ;  /* 0x0000000000007941 */ /* 0x000fea0003800200 */
.L_x_75:
[----:B------:R-:W-:Y:S04]  /*1860*/  BSSY.RECONVERGENT B0, `(.L_x_77) ;  /* 0x0000007000007945 */ /* 0x000fe80003800200 */
[----:B------:R-:W-:Y:S05]  /*1870*/  @P1 BRA `(.L_x_78) ;  /* 0x0000000000141947 */ /* 0x000fea0003800000 */
[----:B0-----:R-:W5:Y:S01]  /*1880*/  LDG.E.64 R2, desc[UR4][R32.64] ;  /* 0x0000000420027981 */ /* 0x001f62000c1e1b00 */
[----:B------:R-:W5:Y:S03]  /*1890*/  LDCU.64 UR6, c[0x0][0x3e0] ;  /* 0x00007c00ff0677ac */ /* 0x000f660008000a00 */
[----:B-1234-:R-:W5:Y:S02]  /*18a0*/  LDG.E.64 R40, desc[UR4][R30.64] ;  /* 0x000000041e287981 */ /* 0x01ef64000c1e1b00 */
[----:B-----5:R-:W-:-:S07]  /*18b0*/  DFMA R2, R2, UR6, R40 ;  /* 0x0000000602027c2b */ /* 0x020fce0008000028 */
[----:B------:R0:W-:Y:S04]  /*18c0*/  STG.E.64 desc[UR4][R28.64], R2 ;  /* 0x000000021c007986 */ /* 0x0001e8000c101b04 */
.L_x_78:
[----:B------:R-:W-:Y:S05]  /*18d0*/  BSYNC.RECONVERGENT B0 ;  /* 0x0000000000007941 */ /* 0x000fea0003800200 */
.L_x_77:
[----:B------:R-:W-:Y:S04]  /*18e0*/  BSSY.RECONVERGENT B0, `(.L_x_79) ;  /* 0x0000007000007945 */ /* 0x000fe80003800200 */
[----:B------:R-:W-:Y:S05]  /*18f0*/  @P2 BRA `(.L_x_80) ;  /* 0x0000000000142947 */ /* 0x000fea0003800000 */
[----:B0-----:R-:W5:Y:S01]  /*1900*/  LDG.E.64 R2, desc[UR4][R26.64] ;  /* 0x000000041a027981 */ /* 0x001f62000c1e1b00 */
[----:B------:R-:W5:Y:S03]  /*1910*/  LDCU.64 UR6, c[0x0][0x418] ;  /* 0x00008300ff0677ac */ /* 0x000f660008000a00 */
[----:B-1234-:R-:W5:Y:S02]  /*1920*/  LDG.E.64 R40, desc[UR4][R24.64] ;  /* 0x0000000418287981 */ /* 0x01ef64000c1e1b00 */
[----:B-----5:R-:W-:-:S07]  /*1930*/  DFMA R2, R2, UR6, R40 ;  /* 0x0000000602027c2b */ /* 0x020fce0008000028 */
[----:B------:R0:W-:Y:S04]  /*1940*/  STG.E.64 desc[UR4][R22.64], R2 ;  /* 0x0000000216007986 */ /* 0x0001e8000c101b04 */
.L_x_80:
[----:B------:R-:W-:Y:S05]  /*1950*/  BSYNC.RECONVERGENT B0 ;  /* 0x0000000000007941 */ /* 0x000fea0003800200 */
.L_x_79:
[----:B------:R-:W-:Y:S04]  /*1960*/  BSSY.RECONVERGENT B0, `(.L_x_81) ;  /* 0x0000007000007945 */ /* 0x000fe80003800200 */
[----:B------:R-:W-:Y:S05]  /*1970*/  @P3 BRA `(.L_x_82) ;  /* 0x0000000000143947 */ /* 0x000fea0003800000 */
[----:B0-----:R-:W5:Y:S01]  /*1980*/  LDG.E.64 R2, desc[UR4][R20.64] ;  /* 0x0000000414027981 */ /* 0x001f62000c1e1b00 */
[----:B------:R-:W5:Y:S03]  /*1990*/  LDCU.64 UR6, c[0x0][0x450] ;  /* 0x00008a00ff0677ac */ /* 0x000f660008000a00 */
[----:B-1234-:R-:W5:Y:S02]  /*19a0*/  LDG.E.64 R40, desc[UR4][R18.64] ;  /* 0x0000000412287981 */ /* 0x01ef64000c1e1b00 */
[----:B-----5:R-:W-:-:S07]  /*19b0*/  DFMA R2, R2, UR6, R40 ;  /* 0x0000000602027c2b */ /* 0x020fce0008000028 */
[----:B------:R0:W-:Y:S04]  /*19c0*/  STG.E.64 desc[UR4][R16.64], R2 ;  /* 0x0000000210007986 */ /* 0x0001e8000c101b04 */
.L_x_82:
[----:B------:R-:W-:Y:S05]  /*19d0*/  BSYNC.RECONVERGENT B0 ;  /* 0x0000000000007941 */ /* 0x000fea0003800200 */
.L_x_81:
[----:B------:R-:W-:Y:S04]  /*19e0*/  BSSY.RECONVERGENT B0, `(.L_x_83) ;  /* 0x0000007000007945 */ /* 0x000fe80003800200 */
[----:B------:R-:W-:Y:S05]  /*19f0*/  @P4 BRA `(.L_x_84) ;  /* 0x0000000000144947 */ /* 0x000fea0003800000 */
[----:B0-----:R-:W5:Y:S01]  /*1a00*/  LDG.E.64 R2, desc[UR4][R14.64] ;  /* 0x000000040e027981 */ /* 0x001f62000c1e1b00 */
[----:B------:R-:W5:Y:S03]  /*1a10*/  LDCU.64 UR6, c[0x0][0x488] ;  /* 0x00009100ff0677ac */ /* 0x000f660008000a00 */
[----:B-1234-:R-:W5:Y:S02]  /*1a20*/  LDG.E.64 R40, desc[UR4][R12.64] ;  /* 0x000000040c287981 */ /* 0x01ef64000c1e1b00 */
[----:B-----5:R-:W-:-:S07]  /*1a30*/  DFMA R2, R2, UR6, R40 ;  /* 0x0000000602027c2b */ /* 0x020fce0008000028 */
[----:B------:R0:W-:Y:S04]  /*1a40*/  STG.E.64 desc[UR4][R10.64], R2 ;  /* 0x000000020a007986 */ /* 0x0001e8000c101b04 */
.L_x_84:
[----:B------:R-:W-:Y:S05]  /*1a50*/  BSYNC.RECONVERGENT B0 ;  /* 0x0000000000007941 */ /* 0x000fea0003800200 */
.L_x_83:
[----:B------:R-:W-:Y:S04]  /*1a60*/  BSSY.RECONVERGENT B0, `(.L_x_62) ;  /* 0x0000007000007945 */ /* 0x000fe80003800200 */
[----:B------:R-:W-:Y:S05]  /*1a70*/  @P5 BRA `(.L_x_85) ;  /* 0x0000000000145947 */ /* 0x000fea0003800000 */
[----:B0-----:R-:W5:Y:S01]  /*1a80*/  LDG.E.64 R2, desc[UR4][R8.64] ;  /* 0x0000000408027981 */ /* 0x001f62000c1e1b00 */
[----:B------:R-:W5:Y:S03]  /*1a90*/  LDCU.64 UR6, c[0x0][0x4c0] ;  /* 0x00009800ff0677ac */ /* 0x000f660008000a00 */
[----:B-1234-:R-:W5:Y:S02]  /*1aa0*/  LDG.E.64 R40, desc[UR4][R6.64] ;  /* 0x0000000406287981 */ /* 0x01ef64000c1e1b00 */
[----:B-----5:R-:W-:-:S07]  /*1ab0*/  DFMA R2, R2, UR6, R40 ;  /* 0x0000000602027c2b */ /* 0x020fce0008000028 */
[----:B------:R0:W-:Y:S04]  /*1ac0*/  STG.E.64 desc[UR4][R4.64], R2 ;  /* 0x0000000204007986 */ /* 0x0001e8000c101b04 */
.L_x_85:
[----:B------:R-:W-:Y:S05]  /*1ad0*/  BSYNC.RECONVERGENT B0 ;  /* 0x0000000000007941 */ /* 0x000fea0003800200 */
.L_x_62:
[----:B0-----:R-:W0:Y:S02]  /*1ae0*/  LDC R2, c[0x0][0x4d0] ;  /* 0x00013400ff027b82 */ /* 0x001e240000000800 */
[----:B0-----:R-:W-:-:S04]  /*1af0*/  LOP3.LUT R2, R2, 0x1, RZ, 0xc0, !PT ;  /* 0x0000000102027812 */ /* 0x001fc800078ec0ff */
[----:B------:R-:W-:-:S13]  /*1b00*/  ISETP.NE.U32.AND P1, PT, R2, 0x1, PT ;  /* 0x000000010200780c */ /* 0x000fda0003f25070 */
[----:B------:R-:W-:Y:S05]  /*1b10*/  @P1 EXIT ;  /* 0x000000000000194d */ /* 0x000fea0003800000 */
[----:B------:R-:W-:Y:S04]  /*1b20*/  BSSY.RECONVERGENT B0, `(.L_x_86) ;  /* 0x0000007000007945 */ /* 0x000fe80003800200 */
[----:B------:R-:W-:Y:S05]  /*1b30*/  @P0 BRA `(.L_x_87) ;  /* 0x0000000000140947 */ /* 0x000fea0003800000 */
[----:B------:R-:W5:Y:S01]  /*1b40*/  LDG.E.64 R38, desc[UR4][R38.64] ;  /* 0x0000000426267981 */ /* 0x000f62000c1e1b00 */
[----:B------:R-:W5:Y:S03]  /*1b50*/  LDCU.64 UR6, c[0x0][0x3a8] ;  /* 0x00007500ff0677ac */ /* 0x000f660008000a00 */
[----:B------:R-:W5:Y:S02]  /*1b60*/  LDG.E.64 R36, desc[UR4][R36.64] ;  /* 0x0000000424247981 */ /* 0x000f64000c1e1b00 */
[----:B-----5:R-:W-:-:S07]  /*1b70*/  DFMA R2, R38, UR6, R36 ;  /* 0x0000000626027c2b */ /* 0x020fce0008000024 */
[----:B------:R0:W-:Y:S04]  /*1b80*/  STG.E.64 desc[UR4][R34.64], R2 ;  /* 0x0000000222007986 */ /* 0x0001e8000c101b04 */
.L_x_87:
[----:B------:R-:W-:Y:S05]  /*1b90*/  BSYNC.RECONVERGENT B0 ;  /* 0x0000000000007941 */ /* 0x000fea0003800200 */
.L_x_86:
[----:B------:R-:W5:Y:S01]  /*1ba0*/  LDCU UR6, c[0x0][0x3e8] ;  /* 0x00007d00ff0677ac */ /* 0x000f620008000800 */
[----:B------:R-:W-:Y:S01]  /*1bb0*/  BSSY.RECONVERGENT B0, `(.L_x_88) ;  /* 0x0000008000007945 */ /* 0x000fe20003800200 */
[----:B-----5:R-:W-:-:S13]  /*1bc0*/  ISETP.GE.AND P0, PT, R0, UR6, PT ;  /* 0x0000000600007c0c */ /* 0x020fda000bf06270 */
[----:B------:R-:W-:Y:S05]  /*1bd0*/  @P0 BRA `(.L_x_89) ;  /* 0x0000000000140947 */ /* 0x000fea0003800000 */
[----:B------:R-:W0:Y:S01]  /*1be0*/  LDG.E.64 R32, desc[UR4][R32.64] ;  /* 0x0000000420207981 */ /* 0x000e22000c1e1b00 */
[----:B------:R-:W0:Y:S03]  /*1bf0*/  LDCU.64 UR6, c[0x0][0x3e0] ;  /* 0x00007c00ff0677ac */ /* 0x000e260008000a00 */
[----:B------:R-:W0:Y:S02]  /*1c00*/  LDG.E.64 R30, desc[UR4][R30.64] ;  /* 0x000000041e1e7981 */ /* 0x000e24000c1e1b00 */
[----:B0-----:R-:W-:-:S07]  /*1c10*/  DFMA R2, R32, UR6, R30 ;  /* 0x0000000620027c2b */ /* 0x001fce000800001e */
[----:B------:R0:W-:Y:S04]  /*1c20*/  STG.E.64 desc[UR4][R28.64], R2 ;  /* 0x000000021c007986 */ /* 0x0001e8000c101b04 */
.L_x_89:
[----:B------:R-:W-:Y:S05]  /*1c30*/  BSYNC.RECONVERGENT B0 ;  /* 0x0000000000007941 */ /* 0x000fea0003800200 */
.L_x_88:
        /* <DEDUP_REMOVED lines=9> */
.L_x_91:
[----:B------:R-:W-:Y:S05]  /*1cd0*/  BSYNC.RECONVERGENT B0 ;  /* 0x0000000000007941 */ /* 0x000fea0003800200 */
.L_x_90:
        /* <DEDUP_REMOVED lines=9> */
.L_x_93:
[----:B------:R-:W-:Y:S05]  /*1d70*/  BSYNC.RECONVERGENT B0 ;  /* 0x0000000000007941 */ /* 0x000fea0003800200 */
.L_x_92:
        /* <DEDUP_REMOVED lines=9> */
.L_x_95:
[----:B------:R-:W-:Y:S05]  /*1e10*/  BSYNC.RECONVERGENT B0 ;  /* 0x0000000000007941 */ /* 0x000fea0003800200 */
.L_x_94:
[----:B------:R-:W-:Y:S05]  /*1e20*/  @P5 EXIT ;  /* 0x000000000000594d */ /* 0x000fea0003800000 */
[----:B------:R-:W0:Y:S01]  /*1e30*/  LDG.E.64 R8, desc[UR4][R8.64] ;  /* 0x0000000408087981 */ /* 0x000e22000c1e1b00 */
[----:B------:R-:W0:Y:S03]  /*1e40*/  LDCU.64 UR6, c[0x0][0x4c0] ;  /* 0x00009800ff0677ac */ /* 0x000e260008000a00 */
[----:B------:R-:W0:Y:S02]  /*1e50*/  LDG.E.64 R6, desc[UR4][R6.64] ;  /* 0x0000000406067981 */ /* 0x000e24000c1e1b00 */
[----:B0-----:R-:W-:-:S07]  /*1e60*/  DFMA R2, R8, UR6, R6 ;  /* 0x0000000608027c2b */ /* 0x001fce0008000006 */
[----:B------:R-:W-:Y:S01]  /*1e70*/  STG.E.64 desc[UR4][R4.64], R2 ;  /* 0x0000000204007986 */ /* 0x000fe2000c101b04 */
[----:B------:R-:W-:Y:S05]  /*1e80*/  EXIT ;  /* 0x000000000000794d */ /* 0x000fea0003800000 */
.L_x_96:
[----:B------:R-:W-:-:S00]  /*1e90*/  BRA `(.L_x_96) ;  /* 0xfffffffc00fc7947 */ /* 0x000fc0000383ffff */
[----:B------:R-:W-:-:S00]  /*1ea0*/  NOP ;  /* 0x0000000000007918 */ /* 0x000fc00000000000 */
        /* <DEDUP_REMOVED lines=13> */
.L_x_97:


//--------------------- .nv.shared.reserved.0     --------------------------
	.section	.nv.shared.reserved.0,"aw",@nobits
	.weak		__nv_reservedSMEM_offset_0_alias
	.size		__nv_reservedSMEM_offset_0_alias, 0, 64
	.other		__nv_reservedSMEM_offset_0_alias,@"STO_CUDA_RESERVED_SHARED STV_DEFAULT"
__nv_reservedSMEM_offset_0_alias:
	.zero		0
	.zero		64


//--------------------- .nv.constant0._Z11mega_kernelPdS_S_dddiS_S_S_dddiS_S_S_dddiS_S_S_dddiS_S_S_dddiS_S_S_dddiii --------------------------
	.section	.nv.constant0._Z11mega_kernelPdS_S_dddiS_S_S_dddiS_S_S_dddiS_S_S_dddiS_S_S_dddiS_S_S_dddiii,"a",@progbits
	.sectionflags	@""
	.align	4
.nv.constant0._Z11mega_kernelPdS_S_dddiS_S_S_dddiS_S_S_dddiS_S_S_dddiS_S_S_dddiS_S_S_dddiii:
	.zero		1236


//--------------------- SYMBOLS --------------------------

	.type		.nv.reservedSmem.offset0,@object
	.size		.nv.reservedSmem.offset0,0x4
